	.target	sm_100a

	.elftype	@"ET_EXEC"


//--------------------- .note.nv.tkinfo           --------------------------
	.section	.note.nv.tkinfo,"",@"SHT_NOTE"
	.sectionflags	@"SHF_NOTE_NV_TKINFO"
	.tkinfo
        /*0018*/ 	.word	0x00000002
        /*0030*/ 	.string	""
        /*0030*/ 	.string	"ptxas"
        /*0030*/ 	.string	"Cuda compilation tools, release 13.0, V13.0.88"
        /*0030*/ 	.string	"Build cuda_13.0.r13.0/compiler.36424714_0"
        /*0030*/ 	.string	"-arch sm_100a -m 64 "



//--------------------- .note.nv.cuinfo           --------------------------
	.section	.note.nv.cuinfo,"",@"SHT_NOTE"
	.sectionflags	@"SHF_NOTE_NV_CUINFO"
        /*0018*/ 	.short	0x0002
        /*001a*/ 	.short	0x0064
        /*001c*/ 	.short	0x0082
	.zero		2


//--------------------- .nv.info                  --------------------------
	.section	.nv.info,"",@"SHT_CUDA_INFO"
	.align	4


	//----- nvinfo : EIATTR_REGCOUNT
	.align		4
        /*0000*/ 	.byte	0x04, 0x2f
        /*0002*/ 	.short	(.L_20 - .L_19)
	.align		4
.L_19:
        /*0004*/ 	.word	index@(_ZN7cutlass13device_kernelINS_4gemm6kernel13GemmUniversalIN4cute5tupleIJiiiiEEENS1_10collective13CollectiveMmaINS1_35MainloopSm100TmaUmmaWarpSpecializedILi3ELi2ELi2ENS5_IJNS4_1CILi1EEESB_SB_EEEEENS5_IJNSA_ILi128EEENSA_ILi256EEENSA_ILi32EEEEEENS_12float_e5m2_tENS5_IJlSB_lEEESI_SJ_NS4_8TiledMMAINS4_8MMA_AtomIJNS4_10MMA_TraitsINS4_19SM100_MMA_F8F6F4_SSEJSI_SI_fSE_SF_NS4_17integral_constantINS4_4UMMA5MajorELSQ_0EEESR_NSO_INSP_7ScaleInELSS_0EEEST_EEEEEENS4_6LayoutISC_NS5_IJNSA_ILi0EEESX_SX_EEEEENS5_IJNS4_10UnderscoreES10_S10_EEEEENS4_13SM90_TMA_LOADENS4_14ComposedLayoutINS4_7SwizzleILi1ELi4ELi3EEENS4_18smem_ptr_flag_bitsILi8EEENSW_INS5_IJNSA_ILi8EEESG_EEENS5_IJSG_SB_EEEEEEEvNS4_8identityES13_S1D_vS1E_EENS_8epilogue10collective18CollectiveEpilogueINS1G_23Sm100TmaWarpSpecializedILi4ELi2ELi64ELb0ELb0EEEJSH_NS5_IJNSW_ISE_SB_EENSW_INSA_ILi64EEESB_EEEEESI_SJ_SI_SJ_NS1G_6fusion15FusionCallbacksIS1K_NS1P_17LinearCombinationISI_fSI_fLNS_15FloatRoundStyleE2EEESH_S1O_JEEENS4_5SM1004TMEM4LOAD26SM100_TMEM_LOAD_32dp32b64xES13_NS14_INS15_ILi2ELi4ELi3EEES18_NSW_INS5_IJS19_S1M_EEENS5_IJS1M_SB_EEEEEEENS4_39AutoVectorizingCopyWithAssumedAlignmentILi128EEENS4_14SM90_TMA_STOREES23_S25_S25_EEEvvEEEEvNT_6ParamsE)
        /*0008*/ 	.word	0x000000e0


	//----- nvinfo : EIATTR_FRAME_SIZE
	.align		4
.L_20:
        /*000c*/ 	.byte	0x04, 0x11
        /*000e*/ 	.short	(.L_22 - .L_21)
	.align		4
.L_21:
        /*0010*/ 	.word	index@($__internal_2_$__cuda_sm10x_tcgen05_guardrail_trap_unallocated_columns_being_dealloced)
        /*0014*/ 	.word	0x00000000


	//----- nvinfo : EIATTR_FRAME_SIZE
	.align		4
.L_22:
        /*0018*/ 	.byte	0x04, 0x11
        /*001a*/ 	.short	(.L_24 - .L_23)
	.align		4
.L_23:
        /*001c*/ 	.word	index@($__internal_1_$__cuda_sm10x_tcgen05_guardrail_trap_phase_invalid_during_alloc)
        /*0020*/ 	.word	0x00000000


	//----- nvinfo : EIATTR_FRAME_SIZE
	.align		4
.L_24:
        /*0024*/ 	.byte	0x04, 0x11
        /*0026*/ 	.short	(.L_26 - .L_25)
	.align		4
.L_25:
        /*0028*/ 	.word	index@($__internal_0_$__cuda_sm10x_tcgen05_guardrail_trap_col_being_dealloced_not_returned_by_alloc)
        /*002c*/ 	.word	0x00000000


	//----- nvinfo : EIATTR_FRAME_SIZE
	.align		4
.L_26:
        /*0030*/ 	.byte	0x04, 0x11
        /*0032*/ 	.short	(.L_28 - .L_27)
	.align		4
.L_27:
        /*0034*/ 	.word	index@(_ZN7cutlass13device_kernelINS_4gemm6kernel13GemmUniversalIN4cute5tupleIJiiiiEEENS1_10collective13CollectiveMmaINS1_35MainloopSm100TmaUmmaWarpSpecializedILi3ELi2ELi2ENS5_IJNS4_1CILi1EEESB_SB_EEEEENS5_IJNSA_ILi128EEENSA_ILi256EEENSA_ILi32EEEEEENS_12float_e5m2_tENS5_IJlSB_lEEESI_SJ_NS4_8TiledMMAINS4_8MMA_AtomIJNS4_10MMA_TraitsINS4_19SM100_MMA_F8F6F4_SSEJSI_SI_fSE_SF_NS4_17integral_constantINS4_4UMMA5MajorELSQ_0EEESR_NSO_INSP_7ScaleInELSS_0EEEST_EEEEEENS4_6LayoutISC_NS5_IJNSA_ILi0EEESX_SX_EEEEENS5_IJNS4_10UnderscoreES10_S10_EEEEENS4_13SM90_TMA_LOADENS4_14ComposedLayoutINS4_7SwizzleILi1ELi4ELi3EEENS4_18smem_ptr_flag_bitsILi8EEENSW_INS5_IJNSA_ILi8EEESG_EEENS5_IJSG_SB_EEEEEEEvNS4_8identityES13_S1D_vS1E_EENS_8epilogue10collective18CollectiveEpilogueINS1G_23Sm100TmaWarpSpecializedILi4ELi2ELi64ELb0ELb0EEEJSH_NS5_IJNSW_ISE_SB_EENSW_INSA_ILi64EEESB_EEEEESI_SJ_SI_SJ_NS1G_6fusion15FusionCallbacksIS1K_NS1P_17LinearCombinationISI_fSI_fLNS_15FloatRoundStyleE2EEESH_S1O_JEEENS4_5SM1004TMEM4LOAD26SM100_TMEM_LOAD_32dp32b64xES13_NS14_INS15_ILi2ELi4ELi3EEES18_NSW_INS5_IJS19_S1M_EEENS5_IJS1M_SB_EEEEEEENS4_39AutoVectorizingCopyWithAssumedAlignmentILi128EEENS4_14SM90_TMA_STOREES23_S25_S25_EEEvvEEEEvNT_6ParamsE)
        /*0038*/ 	.word	0x00000000


	//----- nvinfo : EIATTR_MIN_STACK_SIZE
	.align		4
.L_28:
        /*003c*/ 	.byte	0x04, 0x12
        /*003e*/ 	.short	(.L_30 - .L_29)
	.align		4
.L_29:
        /*0040*/ 	.word	index@(_ZN7cutlass13device_kernelINS_4gemm6kernel13GemmUniversalIN4cute5tupleIJiiiiEEENS1_10collective13CollectiveMmaINS1_35MainloopSm100TmaUmmaWarpSpecializedILi3ELi2ELi2ENS5_IJNS4_1CILi1EEESB_SB_EEEEENS5_IJNSA_ILi128EEENSA_ILi256EEENSA_ILi32EEEEEENS_12float_e5m2_tENS5_IJlSB_lEEESI_SJ_NS4_8TiledMMAINS4_8MMA_AtomIJNS4_10MMA_TraitsINS4_19SM100_MMA_F8F6F4_SSEJSI_SI_fSE_SF_NS4_17integral_constantINS4_4UMMA5MajorELSQ_0EEESR_NSO_INSP_7ScaleInELSS_0EEEST_EEEEEENS4_6LayoutISC_NS5_IJNSA_ILi0EEESX_SX_EEEEENS5_IJNS4_10UnderscoreES10_S10_EEEEENS4_13SM90_TMA_LOADENS4_14ComposedLayoutINS4_7SwizzleILi1ELi4ELi3EEENS4_18smem_ptr_flag_bitsILi8EEENSW_INS5_IJNSA_ILi8EEESG_EEENS5_IJSG_SB_EEEEEEEvNS4_8identityES13_S1D_vS1E_EENS_8epilogue10collective18CollectiveEpilogueINS1G_23Sm100TmaWarpSpecializedILi4ELi2ELi64ELb0ELb0EEEJSH_NS5_IJNSW_ISE_SB_EENSW_INSA_ILi64EEESB_EEEEESI_SJ_SI_SJ_NS1G_6fusion15FusionCallbacksIS1K_NS1P_17LinearCombinationISI_fSI_fLNS_15FloatRoundStyleE2EEESH_S1O_JEEENS4_5SM1004TMEM4LOAD26SM100_TMEM_LOAD_32dp32b64xES13_NS14_INS15_ILi2ELi4ELi3EEES18_NSW_INS5_IJS19_S1M_EEENS5_IJS1M_SB_EEEEEEENS4_39AutoVectorizingCopyWithAssumedAlignmentILi128EEENS4_14SM90_TMA_STOREES23_S25_S25_EEEvvEEEEvNT_6ParamsE)
        /*0044*/ 	.word	0x00000000
.L_30:


//--------------------- .nv.compat                --------------------------
	.section	.nv.compat,"",@"SHT_CUDA_COMPAT_INFO"
	.align	4
        /*0000*/ 	.byte	0x02, 0x09, 0x01, 0x00, 0x02, 0x02, 0x02, 0x00, 0x02, 0x05, 0x05, 0x00, 0x03, 0x07, 0x01, 0x01
        /*0010*/ 	.byte	0x02, 0x03, 0x01, 0x00, 0x02, 0x06, 0x01, 0x00, 0x04, 0x0b, 0x08, 0x00, 0x09, 0x00, 0x00, 0x00
        /*0020*/ 	.byte	0x00, 0x00, 0x00, 0x00


//--------------------- .nv.info._ZN7cutlass13device_kernelINS_4gemm6kernel13GemmUniversalIN4cute5tupleIJiiiiEEENS1_10collective13CollectiveMmaINS1_35MainloopSm100TmaUmmaWarpSpecializedILi3ELi2ELi2ENS5_IJNS4_1CILi1EEESB_SB_EEEEENS5_IJNSA_ILi128EEENSA_ILi256EEENSA_ILi32EEEEEENS_12float_e5m2_tENS5_IJlSB_lEEESI_SJ_NS4_8TiledMMAINS4_8MMA_AtomIJNS4_10MMA_TraitsINS4_19SM100_MMA_F8F6F4_SSEJSI_SI_fSE_SF_NS4_17integral_constantINS4_4UMMA5MajorELSQ_0EEESR_NSO_INSP_7ScaleInELSS_0EEEST_EEEEEENS4_6LayoutISC_NS5_IJNSA_ILi0EEESX_SX_EEEEENS5_IJNS4_10UnderscoreES10_S10_EEEEENS4_13SM90_TMA_LOADENS4_14ComposedLayoutINS4_7SwizzleILi1ELi4ELi3EEENS4_18smem_ptr_flag_bitsILi8EEENSW_INS5_IJNSA_ILi8EEESG_EEENS5_IJSG_SB_EEEEEEEvNS4_8identityES13_S1D_vS1E_EENS_8epilogue10collective18CollectiveEpilogueINS1G_23Sm100TmaWarpSpecializedILi4ELi2ELi64ELb0ELb0EEEJSH_NS5_IJNSW_ISE_SB_EENSW_INSA_ILi64EEESB_EEEEESI_SJ_SI_SJ_NS1G_6fusion15FusionCallbacksIS1K_NS1P_17LinearCombinationISI_fSI_fLNS_15FloatRoundStyleE2EEESH_S1O_JEEENS4_5SM1004TMEM4LOAD26SM100_TMEM_LOAD_32dp32b64xES13_NS14_INS15_ILi2ELi4ELi3EEES18_NSW_INS5_IJS19_S1M_EEENS5_IJS1M_SB_EEEEEEENS4_39AutoVectorizingCopyWithAssumedAlignmentILi128EEENS4_14SM90_TMA_STOREES23_S25_S25_EEEvvEEEEvNT_6ParamsE --------------------------
	.section	.nv.info._ZN7cutlass13device_kernelINS_4gemm6kernel13GemmUniversalIN4cute5tupleIJiiiiEEENS1_10collective13CollectiveMmaINS1_35MainloopSm100TmaUmmaWarpSpecializedILi3ELi2ELi2ENS5_IJNS4_1CILi1EEESB_SB_EEEEENS5_IJNSA_ILi128EEENSA_ILi256EEENSA_ILi32EEEEEENS_12float_e5m2_tENS5_IJlSB_lEEESI_SJ_NS4_8TiledMMAINS4_8MMA_AtomIJNS4_10MMA_TraitsINS4_19SM100_MMA_F8F6F4_SSEJSI_SI_fSE_SF_NS4_17integral_constantINS4_4UMMA5MajorELSQ_0EEESR_NSO_INSP_7ScaleInELSS_0EEEST_EEEEEENS4_6LayoutISC_NS5_IJNSA_ILi0EEESX_SX_EEEEENS5_IJNS4_10UnderscoreES10_S10_EEEEENS4_13SM90_TMA_LOADENS4_14ComposedLayoutINS4_7SwizzleILi1ELi4ELi3EEENS4_18smem_ptr_flag_bitsILi8EEENSW_INS5_IJNSA_ILi8EEESG_EEENS5_IJSG_SB_EEEEEEEvNS4_8identityES13_S1D_vS1E_EENS_8epilogue10collective18CollectiveEpilogueINS1G_23Sm100TmaWarpSpecializedILi4ELi2ELi64ELb0ELb0EEEJSH_NS5_IJNSW_ISE_SB_EENSW_INSA_ILi64EEESB_EEEEESI_SJ_SI_SJ_NS1G_6fusion15FusionCallbacksIS1K_NS1P_17LinearCombinationISI_fSI_fLNS_15FloatRoundStyleE2EEESH_S1O_JEEENS4_5SM1004TMEM4LOAD26SM100_TMEM_LOAD_32dp32b64xES13_NS14_INS15_ILi2ELi4ELi3EEES18_NSW_INS5_IJS19_S1M_EEENS5_IJS1M_SB_EEEEEEENS4_39AutoVectorizingCopyWithAssumedAlignmentILi128EEENS4_14SM90_TMA_STOREES23_S25_S25_EEEvvEEEEvNT_6ParamsE,"",@"SHT_CUDA_INFO"
	.sectionflags	@""
	.align	4


	//----- nvinfo : EIATTR_CUDA_API_VERSION
	.align		4
        /*0000*/ 	.byte	0x04, 0x37
        /*0002*/ 	.short	(.L_32 - .L_31)
.L_31:
        /*0004*/ 	.word	0x00000082


	//----- nvinfo : EIATTR_KPARAM_INFO
	.align		4
.L_32:
        /*0008*/ 	.byte	0x04, 0x17
        /*000a*/ 	.short	(.L_34 - .L_33)
.L_33:
        /*000c*/ 	.word	0x00000000
        /*0010*/ 	.short	0x0000
        /*0012*/ 	.short	0x0000
        /*0014*/ 	.byte	0x00, 0xf0, 0x01, 0x20


	//----- nvinfo : EIATTR_AT_ENTRY_FRAGMENTS
	.align		4
.L_34:
        /*0018*/ 	.byte	0x04, 0x4f
        /*001a*/ 	.short	(.L_36 - .L_35)


	//   ....[0]....
.L_35:
        /*001c*/ 	.word	0x00000006


	//----- nvinfo : EIATTR_RESERVED_SMEM_USED
	.align		4
.L_36:
        /*0020*/ 	.byte	0x01, 0x41
	.zero		2


	//----- nvinfo : EIATTR_SPARSE_MMA_MASK
	.align		4
        /*0024*/ 	.byte	0x03, 0x50
        /*0026*/ 	.short	0x0000


	//----- nvinfo : EIATTR_TCGEN05_1CTA_USED
	.align		4
        /*0028*/ 	.byte	0x01, 0x51
	.zero		2


	//----- nvinfo : EIATTR_MAXREG_COUNT
	.align		4
        /*002c*/ 	.byte	0x03, 0x1b
        /*002e*/ 	.short	0x00ff


	//----- nvinfo : EIATTR_NUM_BARRIERS
	.align		4
        /*0030*/ 	.byte	0x02, 0x4c
        /*0032*/ 	.byte	0x07
	.zero		1


	//----- nvinfo : EIATTR_EXTERNS
	.align		4
        /*0034*/ 	.byte	0x04, 0x0f
        /*0036*/ 	.short	(.L_38 - .L_37)


	//   ....[0]....
	.align		4
.L_37:
        /*0038*/ 	.word	index@(__assertfail)


	//----- nvinfo : EIATTR_MERCURY_ISA_VERSION
	.align		4
.L_38:
        /*003c*/ 	.byte	0x03, 0x5f
        /*003e*/ 	.short	0x0101


	//----- nvinfo : EIATTR_INT_WARP_WIDE_INSTR_OFFSETS
	.align		4
        /*0040*/ 	.byte	0x04, 0x31
        /*0042*/ 	.short	(.L_40 - .L_39)


	//   ....[0]....
.L_39:
        /*0044*/ 	.word	0x00001d80


	//   ....[1]....
        /*0048*/ 	.word	0x000034d0


	//   ....[2]....
        /*004c*/ 	.word	0x000034f0


	//   ....[3]....
        /*0050*/ 	.word	0x00003520


	//   ....[4]....
        /*0054*/ 	.word	0x00003e60


	//   ....[5]....
        /*0058*/ 	.word	0x00003ed0


	//   ....[6]....
        /*005c*/ 	.word	0x00003fb0


	//   ....[7]....
        /*0060*/ 	.word	0x00004030


	//   ....[8]....
        /*0064*/ 	.word	0x00004140


	//   ....[9]....
        /*0068*/ 	.word	0x000041d0


	//   ....[10]....
        /*006c*/ 	.word	0x000043b0


	//   ....[11]....
        /*0070*/ 	.word	0x00004510


	//----- nvinfo : EIATTR_COOP_GROUP_MASK_REGIDS
	.align		4
.L_40:
        /*0074*/ 	.byte	0x04, 0x29
        /*0076*/ 	.short	(.L_42 - .L_41)


	//   ....[0]....
.L_41:
        /*0078*/ 	.word	0xffffffff


	//   ....[1]....
        /*007c*/ 	.word	0xffffffff


	//   ....[2]....
        /*0080*/ 	.word	0xffffffff


	//   ....[3]....
        /*0084*/ 	.word	0xffffffff


	//   ....[4]....
        /*0088*/ 	.word	0xffffffff


	//   ....[5]....
        /*008c*/ 	.word	0xffffffff


	//   ....[6]....
        /*0090*/ 	.word	0xffffffff


	//   ....[7]....
        /*0094*/ 	.word	0xffffffff


	//   ....[8]....
        /*0098*/ 	.word	0xffffffff


	//   ....[9]....
        /*009c*/ 	.word	0xffffffff


	//   ....[10]....
        /*00a0*/ 	.word	0xffffffff


	//   ....[11]....
        /*00a4*/ 	.word	0xffffffff


	//   ....[12]....
        /*00a8*/ 	.word	0xffffffff


	//----- nvinfo : EIATTR_COOP_GROUP_INSTR_OFFSETS
	.align		4
.L_42:
        /*00ac*/ 	.byte	0x04, 0x28
        /*00ae*/ 	.short	(.L_44 - .L_43)


	//   ....[0]....
.L_43:
        /*00b0*/ 	.word	0x00000090


	//   ....[1]....
        /*00b4*/ 	.word	0x000004d0


	//   ....[2]....
        /*00b8*/ 	.word	0x00000620


	//   ....[3]....
        /*00bc*/ 	.word	0x000007c0


	//   ....[4]....
        /*00c0*/ 	.word	0x000008c0


	//   ....[5]....
        /*00c4*/ 	.word	0x00000a30


	//   ....[6]....
        /*00c8*/ 	.word	0x00000b90


	//   ....[7]....
        /*00cc*/ 	.word	0x00001c60


	//   ....[8]....
        /*00d0*/ 	.word	0x000029b0


	//   ....[9]....
        /*00d4*/ 	.word	0x00002bc0


	//   ....[10]....
        /*00d8*/ 	.word	0x00002bf0


	//   ....[11]....
        /*00dc*/ 	.word	0x000033b0


	//   ....[12]....
        /*00e0*/ 	.word	0x000035e0


	//----- nvinfo : EIATTR_VRC_CTA_INIT_COUNT
	.align		4
.L_44:
        /*00e4*/ 	.byte	0x02, 0x4a
        /*00e6*/ 	.byte	0x80
	.zero		1


	//----- nvinfo : EIATTR_SYSCALL_OFFSETS
	.align		4
        /*00e8*/ 	.byte	0x04, 0x46
        /*00ea*/ 	.short	(.L_46 - .L_45)


	//   ....[0]....
.L_45:
        /*00ec*/ 	.word	0x00004f80


	//   ....[1]....
        /*00f0*/ 	.word	0x000050c0


	//   ....[2]....
        /*00f4*/ 	.word	0x00005920


	//   ....[3]....
        /*00f8*/ 	.word	0x00006f40


	//   ....[4]....
        /*00fc*/ 	.word	0x000084f0


	//   ....[5]....
        /*0100*/ 	.word	0x00009ac0


	//----- nvinfo : EIATTR_MBARRIER_INSTR_OFFSETS
	.align		4
.L_46:
        /*0104*/ 	.byte	0x04, 0x39
        /*0106*/ 	.short	(.L_48 - .L_47)


	//   ....[0]....
.L_47:
        /*0108*/ 	.word	0x000005b0
        /*010c*/ 	.word	0x000000ff
        /*0110*/ 	.word	0x00000000
        /*0114*/ 	.short	0x0100
        /*0116*/ 	.byte	0x05
	.zero		1


	//   ....[1]....
        /*0118*/ 	.word	0x000005c0
        /*011c*/ 	.word	0x000000ff
        /*0120*/ 	.word	0x00000018
        /*0124*/ 	.short	0x0100
        /*0126*/ 	.byte	0x05
	.zero		1


	//   ....[2]....
        /*0128*/ 	.word	0x000005d0
        /*012c*/ 	.word	0x000000ff
        /*0130*/ 	.word	0x00000008
        /*0134*/ 	.short	0x0100
        /*0136*/ 	.byte	0x05
	.zero		1


	//   ....[3]....
        /*0138*/ 	.word	0x000005e0
        /*013c*/ 	.word	0x000000ff
        /*0140*/ 	.word	0x00000020
        /*0144*/ 	.short	0x0100
        /*0146*/ 	.byte	0x05
	.zero		1


	//   ....[4]....
        /*0148*/ 	.word	0x000005f0
        /*014c*/ 	.word	0x000000ff
        /*0150*/ 	.word	0x00000010
        /*0154*/ 	.short	0x0100
        /*0156*/ 	.byte	0x05
	.zero		1


	//   ....[5]....
        /*0158*/ 	.word	0x00000600
        /*015c*/ 	.word	0x000000ff
        /*0160*/ 	.word	0x00000028
        /*0164*/ 	.short	0x0100
        /*0166*/ 	.byte	0x05
	.zero		1


	//   ....[6]....
        /*0168*/ 	.word	0x00000730
        /*016c*/ 	.word	0x000000ff
        /*0170*/ 	.word	0x00000030
        /*0174*/ 	.short	0x0100
        /*0176*/ 	.byte	0x07
	.zero		1


	//   ....[7]....
        /*0178*/ 	.word	0x00000740
        /*017c*/ 	.word	0x000000ff
        /*0180*/ 	.word	0x00000050
        /*0184*/ 	.short	0x0100
        /*0186*/ 	.byte	0x07
	.zero		1


	//   ....[8]....
        /*0188*/ 	.word	0x00000750
        /*018c*/ 	.word	0x000000ff
        /*0190*/ 	.word	0x00000038
        /*0194*/ 	.short	0x0100
        /*0196*/ 	.byte	0x07
	.zero		1


	//   ....[9]....
        /*0198*/ 	.word	0x00000760
        /*019c*/ 	.word	0x000000ff
        /*01a0*/ 	.word	0x00000058
        /*01a4*/ 	.short	0x0100
        /*01a6*/ 	.byte	0x07
	.zero		1


	//   ....[10]....
        /*01a8*/ 	.word	0x00000770
        /*01ac*/ 	.word	0x000000ff
        /*01b0*/ 	.word	0x00000040
        /*01b4*/ 	.short	0x0100
        /*01b6*/ 	.byte	0x07
	.zero		1


	//   ....[11]....
        /*01b8*/ 	.word	0x00000780
        /*01bc*/ 	.word	0x000000ff
        /*01c0*/ 	.word	0x00000060
        /*01c4*/ 	.short	0x0100
        /*01c6*/ 	.byte	0x07
	.zero		1


	//   ....[12]....
        /*01c8*/ 	.word	0x00000790
        /*01cc*/ 	.word	0x000000ff
        /*01d0*/ 	.word	0x00000048
        /*01d4*/ 	.short	0x0100
        /*01d6*/ 	.byte	0x07
	.zero		1


	//   ....[13]....
        /*01d8*/ 	.word	0x000007a0
        /*01dc*/ 	.word	0x000000ff
        /*01e0*/ 	.word	0x00000068
        /*01e4*/ 	.short	0x0100
        /*01e6*/ 	.byte	0x07
	.zero		1


	//   ....[14]....
        /*01e8*/ 	.word	0x00000890
        /*01ec*/ 	.word	0x000000ff
        /*01f0*/ 	.word	0x00000070
        /*01f4*/ 	.short	0x0100
        /*01f6*/ 	.byte	0x05
	.zero		1


	//   ....[15]....
        /*01f8*/ 	.word	0x000008a0
        /*01fc*/ 	.word	0x000000ff
        /*0200*/ 	.word	0x00000078
        /*0204*/ 	.short	0x0100
        /*0206*/ 	.byte	0x05
	.zero		1


	//   ....[16]....
        /*0208*/ 	.word	0x000009e0
        /*020c*/ 	.word	0x000000ff
        /*0210*/ 	.word	0x00000080
        /*0214*/ 	.short	0x0100
        /*0216*/ 	.byte	0x05
	.zero		1


	//   ....[17]....
        /*0218*/ 	.word	0x000009f0
        /*021c*/ 	.word	0x000000ff
        /*0220*/ 	.word	0x00000090
        /*0224*/ 	.short	0x0100
        /*0226*/ 	.byte	0x05
	.zero		1


	//   ....[18]....
        /*0228*/ 	.word	0x00000a00
        /*022c*/ 	.word	0x000000ff
        /*0230*/ 	.word	0x00000088
        /*0234*/ 	.short	0x0100
        /*0236*/ 	.byte	0x05
	.zero		1


	//   ....[19]....
        /*0238*/ 	.word	0x00000a10
        /*023c*/ 	.word	0x000000ff
        /*0240*/ 	.word	0x00000098
        /*0244*/ 	.short	0x0100
        /*0246*/ 	.byte	0x05
	.zero		1


	//   ....[20]....
        /*0248*/ 	.word	0x00000b40
        /*024c*/ 	.word	0x000000ff
        /*0250*/ 	.word	0x000000a0
        /*0254*/ 	.short	0x0100
        /*0256*/ 	.byte	0x07
	.zero		1


	//   ....[21]....
        /*0258*/ 	.word	0x00000b50
        /*025c*/ 	.word	0x000000ff
        /*0260*/ 	.word	0x000000b0
        /*0264*/ 	.short	0x0100
        /*0266*/ 	.byte	0x07
	.zero		1


	//   ....[22]....
        /*0268*/ 	.word	0x00000b60
        /*026c*/ 	.word	0x000000ff
        /*0270*/ 	.word	0x000000a8
        /*0274*/ 	.short	0x0100
        /*0276*/ 	.byte	0x07
	.zero		1


	//   ....[23]....
        /*0278*/ 	.word	0x00000b70
        /*027c*/ 	.word	0x000000ff
        /*0280*/ 	.word	0x000000b8
        /*0284*/ 	.short	0x0100
        /*0286*/ 	.byte	0x07
	.zero		1


	//   ....[24]....
        /*0288*/ 	.word	0x00000c60
        /*028c*/ 	.word	0x000000ff
        /*0290*/ 	.word	0x000000c0
        /*0294*/ 	.short	0x0100
        /*0296*/ 	.byte	0x05
	.zero		1


	//   ....[25]....
        /*0298*/ 	.word	0x00000c70
        /*029c*/ 	.word	0x000000ff
        /*02a0*/ 	.word	0x000000d0
        /*02a4*/ 	.short	0x0100
        /*02a6*/ 	.byte	0x05
	.zero		1


	//   ....[26]....
        /*02a8*/ 	.word	0x00000c80
        /*02ac*/ 	.word	0x000000ff
        /*02b0*/ 	.word	0x000000c8
        /*02b4*/ 	.short	0x0100
        /*02b6*/ 	.byte	0x05
	.zero		1


	//   ....[27]....
        /*02b8*/ 	.word	0x00000c90
        /*02bc*/ 	.word	0x000000ff
        /*02c0*/ 	.word	0x000000d8
        /*02c4*/ 	.short	0x0100
        /*02c6*/ 	.byte	0x05
	.zero		1


	//   ....[28]....
        /*02c8*/ 	.word	0x00001560
        /*02cc*/ 	.word	0x00000003
        /*02d0*/ 	.word	0x000000d0
        /*02d4*/ 	.short	0x010a
        /*02d6*/ 	.byte	0xff
	.zero		1


	//   ....[29]....
        /*02d8*/ 	.word	0x00001590
        /*02dc*/ 	.word	0x00000003
        /*02e0*/ 	.word	0x000000c0
        /*02e4*/ 	.short	0x0101
        /*02e6*/ 	.byte	0xff
	.zero		1


	//   ....[30]....
        /*02e8*/ 	.word	0x00001660
        /*02ec*/ 	.word	0x000000ff
        /*02f0*/ 	.word	0x00000018
        /*02f4*/ 	.short	0x010a
        /*02f6*/ 	.byte	0x08
	.zero		1


	//   ....[31]....
        /*02f8*/ 	.word	0x00001700
        /*02fc*/ 	.word	0x000000ff
        /*0300*/ 	.word	0x00000018
        /*0304*/ 	.short	0x010a
        /*0306*/ 	.byte	0x21
	.zero		1


	//   ....[32]....
        /*0308*/ 	.word	0x00001850
        /*030c*/ 	.word	0x000000ff
        /*0310*/ 	.word	0x00000018
        /*0314*/ 	.short	0x010a
        /*0316*/ 	.byte	0x08
	.zero		1


	//   ....[33]....
        /*0318*/ 	.word	0x00001960
        /*031c*/ 	.word	0x000000ff
        /*0320*/ 	.word	0x00000078
        /*0324*/ 	.short	0x0101
        /*0326*/ 	.byte	0x04
	.zero		1


	//   ....[34]....
        /*0328*/ 	.word	0x00001980
        /*032c*/ 	.word	0x000000ff
        /*0330*/ 	.word	0x00000018
        /*0334*/ 	.short	0x010a
        /*0336*/ 	.byte	0x08
	.zero		1


	//   ....[35]....
        /*0338*/ 	.word	0x00001a00
        /*033c*/ 	.word	0x000000ff
        /*0340*/ 	.word	0x00000018
        /*0344*/ 	.short	0x010a
        /*0346*/ 	.byte	0x11
	.zero		1


	//   ....[36]....
        /*0348*/ 	.word	0x00001b50
        /*034c*/ 	.word	0x000000ff
        /*0350*/ 	.word	0x00000018
        /*0354*/ 	.short	0x010a
        /*0356*/ 	.byte	0x08
	.zero		1


	//   ....[37]....
        /*0358*/ 	.word	0x00001c90
        /*035c*/ 	.word	0x00000002
        /*0360*/ 	.word	0x00000080
        /*0364*/ 	.short	0x010a
        /*0366*/ 	.byte	0xff
	.zero		1


	//   ....[38]....
        /*0368*/ 	.word	0x00001d50
        /*036c*/ 	.word	0x00000002
        /*0370*/ 	.word	0x00000000
        /*0374*/ 	.short	0x0101
        /*0376*/ 	.byte	0xff
	.zero		1


	//   ....[39]....
        /*0378*/ 	.word	0x000022b0
        /*037c*/ 	.word	0x000000ff
        /*0380*/ 	.word	0x00000000
        /*0384*/ 	.short	0x010a
        /*0386*/ 	.byte	0x05
	.zero		1


	//   ....[40]....
        /*0388*/ 	.word	0x00002340
        /*038c*/ 	.word	0x000000ff
        /*0390*/ 	.word	0x00000000
        /*0394*/ 	.short	0x010a
        /*0396*/ 	.byte	0x05
	.zero		1


	//   ....[41]....
        /*0398*/ 	.word	0x000023e0
        /*039c*/ 	.word	0x00000000
        /*03a0*/ 	.word	0x00000000
        /*03a4*/ 	.short	0x010a
        /*03a6*/ 	.byte	0xff
	.zero		1


	//   ....[42]....
        /*03a8*/ 	.word	0x00002500
        /*03ac*/ 	.word	0x00000000
        /*03b0*/ 	.word	0x000000c0
        /*03b4*/ 	.short	0x010a
        /*03b6*/ 	.byte	0xff
	.zero		1


	//   ....[43]....
        /*03b8*/ 	.word	0x00002560
        /*03bc*/ 	.word	0x00000004
        /*03c0*/ 	.word	0x00000000
        /*03c4*/ 	.short	0x0101
        /*03c6*/ 	.byte	0xff
	.zero		1


	//   ....[44]....
        /*03c8*/ 	.word	0x00002580
        /*03cc*/ 	.word	0x000000ff
        /*03d0*/ 	.word	0x00000090
        /*03d4*/ 	.short	0x010a
        /*03d6*/ 	.byte	0x05
	.zero		1


	//   ....[45]....
        /*03d8*/ 	.word	0x000026a0
        /*03dc*/ 	.word	0x00000000
        /*03e0*/ 	.word	0x00000080
        /*03e4*/ 	.short	0x010a
        /*03e6*/ 	.byte	0xff
	.zero		1


	//   ....[46]....
        /*03e8*/ 	.word	0x000027b0
        /*03ec*/ 	.word	0x00000000
        /*03f0*/ 	.word	0x00000000
        /*03f4*/ 	.short	0x0101
        /*03f6*/ 	.byte	0xff
	.zero		1


	//   ....[47]....
        /*03f8*/ 	.word	0x00002840
        /*03fc*/ 	.word	0x000000ff
        /*0400*/ 	.word	0x00000090
        /*0404*/ 	.short	0x0106
        /*0406*/ 	.byte	0x05
	.zero		1


	//   ....[48]....
        /*0408*/ 	.word	0x00002860
        /*040c*/ 	.word	0x000000ff
        /*0410*/ 	.word	0x00000090
        /*0414*/ 	.short	0x010a
        /*0416*/ 	.byte	0x05
	.zero		1


	//   ....[49]....
        /*0418*/ 	.word	0x000028f0
        /*041c*/ 	.word	0x000000ff
        /*0420*/ 	.word	0x00000090
        /*0424*/ 	.short	0x0106
        /*0426*/ 	.byte	0x04
	.zero		1


	//   ....[50]....
        /*0428*/ 	.word	0x00002930
        /*042c*/ 	.word	0x00000000
        /*0430*/ 	.word	0x00000090
        /*0434*/ 	.short	0x010a
        /*0436*/ 	.byte	0xff
	.zero		1


	//   ....[51]....
        /*0438*/ 	.word	0x00002e10
        /*043c*/ 	.word	0x00000000
        /*0440*/ 	.word	0x00000080
        /*0444*/ 	.short	0x010a
        /*0446*/ 	.byte	0xff
	.zero		1


	//   ....[52]....
        /*0448*/ 	.word	0x00002f10
        /*044c*/ 	.word	0x00000003
        /*0450*/ 	.word	0x00000000
        /*0454*/ 	.short	0x0101
        /*0456*/ 	.byte	0xff
	.zero		1


	//   ....[53]....
        /*0458*/ 	.word	0x00002f20
        /*045c*/ 	.word	0x000000ff
        /*0460*/ 	.word	0x00000000
        /*0464*/ 	.short	0x010a
        /*0466*/ 	.byte	0x04
	.zero		1


	//   ....[54]....
        /*0468*/ 	.word	0x00002f40
        /*046c*/ 	.word	0x000000ff
        /*0470*/ 	.word	0x000000b0
        /*0474*/ 	.short	0x010a
        /*0476*/ 	.byte	0x09
	.zero		1


	//   ....[55]....
        /*0478*/ 	.word	0x00003020
        /*047c*/ 	.word	0x000000ff
        /*0480*/ 	.word	0x00000000
        /*0484*/ 	.short	0x010a
        /*0486*/ 	.byte	0x07
	.zero		1


	//   ....[56]....
        /*0488*/ 	.word	0x00003150
        /*048c*/ 	.word	0x000000ff
        /*0490*/ 	.word	0x00000000
        /*0494*/ 	.short	0x010a
        /*0496*/ 	.byte	0x04
	.zero		1


	//   ....[57]....
        /*0498*/ 	.word	0x00003300
        /*049c*/ 	.word	0x000000ff
        /*04a0*/ 	.word	0x00000000
        /*04a4*/ 	.short	0x010a
        /*04a6*/ 	.byte	0x05
	.zero		1


	//   ....[58]....
        /*04a8*/ 	.word	0x00003390
        /*04ac*/ 	.word	0x000000ff
        /*04b0*/ 	.word	0x00000000
        /*04b4*/ 	.short	0x010a
        /*04b6*/ 	.byte	0x07
	.zero		1


	//   ....[59]....
        /*04b8*/ 	.word	0x00003810
        /*04bc*/ 	.word	0x00000000
        /*04c0*/ 	.word	0x00000080
        /*04c4*/ 	.short	0x010a
        /*04c6*/ 	.byte	0xff
	.zero		1


	//   ....[60]....
        /*04c8*/ 	.word	0x000038d0
        /*04cc*/ 	.word	0x00000000
        /*04d0*/ 	.word	0x00000000
        /*04d4*/ 	.short	0x0101
        /*04d6*/ 	.byte	0xff
	.zero		1


	//   ....[61]....
        /*04d8*/ 	.word	0x00003bf0
        /*04dc*/ 	.word	0x000000ff
        /*04e0*/ 	.word	0x00000078
        /*04e4*/ 	.short	0x010a
        /*04e6*/ 	.byte	0x07
	.zero		1


	//   ....[62]....
        /*04e8*/ 	.word	0x00003de0
        /*04ec*/ 	.word	0x000000ff
        /*04f0*/ 	.word	0x00000050
        /*04f4*/ 	.short	0x010a
        /*04f6*/ 	.byte	0x07
	.zero		1


	//   ....[63]....
        /*04f8*/ 	.word	0x00003f50
        /*04fc*/ 	.word	0x000000ff
        /*0500*/ 	.word	0x00000030
        /*0504*/ 	.short	0x010b
        /*0506*/ 	.byte	0x07
	.zero		1


	//   ....[64]....
        /*0508*/ 	.word	0x00003f60
        /*050c*/ 	.word	0x000000ff
        /*0510*/ 	.word	0x00000000
        /*0514*/ 	.short	0x0101
        /*0516*/ 	.byte	0x08
	.zero		1


	//   ....[65]....
        /*0518*/ 	.word	0x00003f80
        /*051c*/ 	.word	0x000000ff
        /*0520*/ 	.word	0x00000058
        /*0524*/ 	.short	0x010a
        /*0526*/ 	.byte	0x07
	.zero		1


	//   ....[66]....
        /*0528*/ 	.word	0x000040e0
        /*052c*/ 	.word	0x000000ff
        /*0530*/ 	.word	0x00000038
        /*0534*/ 	.short	0x010b
        /*0536*/ 	.byte	0x07
	.zero		1


	//   ....[67]....
        /*0538*/ 	.word	0x000040f0
        /*053c*/ 	.word	0x000000ff
        /*0540*/ 	.word	0x00000000
        /*0544*/ 	.short	0x0101
        /*0546*/ 	.byte	0x08
	.zero		1


	//   ....[68]....
        /*0548*/ 	.word	0x00004100
        /*054c*/ 	.word	0x000000ff
        /*0550*/ 	.word	0x00000060
        /*0554*/ 	.short	0x010a
        /*0556*/ 	.byte	0x07
	.zero		1


	//   ....[69]....
        /*0558*/ 	.word	0x000042a0
        /*055c*/ 	.word	0x000000ff
        /*0560*/ 	.word	0x00000040
        /*0564*/ 	.short	0x010b
        /*0566*/ 	.byte	0x07
	.zero		1


	//   ....[70]....
        /*0568*/ 	.word	0x00004310
        /*056c*/ 	.word	0x000000ff
        /*0570*/ 	.word	0x00000000
        /*0574*/ 	.short	0x0101
        /*0576*/ 	.byte	0x08
	.zero		1


	//   ....[71]....
        /*0578*/ 	.word	0x00004340
        /*057c*/ 	.word	0x000000ff
        /*0580*/ 	.word	0x00000068
        /*0584*/ 	.short	0x010a
        /*0586*/ 	.byte	0x07
	.zero		1


	//   ....[72]....
        /*0588*/ 	.word	0x00004550
        /*058c*/ 	.word	0x000000ff
        /*0590*/ 	.word	0x00000048
        /*0594*/ 	.short	0x010b
        /*0596*/ 	.byte	0x07
	.zero		1


	//   ....[73]....
        /*0598*/ 	.word	0x00004570
        /*059c*/ 	.word	0x000000ff
        /*05a0*/ 	.word	0x00000000
        /*05a4*/ 	.short	0x0101
        /*05a6*/ 	.byte	0x0d
	.zero		1


	//   ....[74]....
        /*05a8*/ 	.word	0x000045a0
        /*05ac*/ 	.word	0x000000ff
        /*05b0*/ 	.word	0x00000050
        /*05b4*/ 	.short	0x010a
        /*05b6*/ 	.byte	0x07
	.zero		1


	//   ....[75]....
        /*05b8*/ 	.word	0x000045c0
        /*05bc*/ 	.word	0x000000ff
        /*05c0*/ 	.word	0x00000058
        /*05c4*/ 	.short	0x010a
        /*05c6*/ 	.byte	0x07
	.zero		1


	//   ....[76]....
        /*05c8*/ 	.word	0x000045e0
        /*05cc*/ 	.word	0x000000ff
        /*05d0*/ 	.word	0x00000060
        /*05d4*/ 	.short	0x010a
        /*05d6*/ 	.byte	0x07
	.zero		1


	//   ....[77]....
        /*05d8*/ 	.word	0x00004620
        /*05dc*/ 	.word	0x00000000
        /*05e0*/ 	.word	0x00000068
        /*05e4*/ 	.short	0x010a
        /*05e6*/ 	.byte	0xff
	.zero		1


	//   ....[78]....
        /*05e8*/ 	.word	0x00004950
        /*05ec*/ 	.word	0x00000000
        /*05f0*/ 	.word	0x00000080
        /*05f4*/ 	.short	0x010a
        /*05f6*/ 	.byte	0xff
	.zero		1


	//   ....[79]....
        /*05f8*/ 	.word	0x00004a60
        /*05fc*/ 	.word	0x00000000
        /*0600*/ 	.word	0x00000000
        /*0604*/ 	.short	0x0101
        /*0606*/ 	.byte	0xff
	.zero		1


	//   ....[80]....
        /*0608*/ 	.word	0x000054c0
        /*060c*/ 	.word	0x00000003
        /*0610*/ 	.word	0x00000030
        /*0614*/ 	.short	0x010a
        /*0616*/ 	.byte	0xff
	.zero		1


	//   ....[81]....
        /*0618*/ 	.word	0x00005500
        /*061c*/ 	.word	0x000000c1
        /*0620*/ 	.word	0x000000a0
        /*0624*/ 	.short	0x010a
        /*0626*/ 	.byte	0xff
	.zero		1


	//   ....[82]....
        /*0628*/ 	.word	0x00005630
        /*062c*/ 	.word	0x00000003
        /*0630*/ 	.word	0x00000030
        /*0634*/ 	.short	0x010a
        /*0636*/ 	.byte	0xff
	.zero		1


	//   ....[83]....
        /*0638*/ 	.word	0x00005790
        /*063c*/ 	.word	0x00000000
        /*0640*/ 	.word	0x00000000
        /*0644*/ 	.short	0x0101
        /*0646*/ 	.byte	0xff
	.zero		1


	//   ....[84]....
        /*0648*/ 	.word	0x000057f0
        /*064c*/ 	.word	0x000000c1
        /*0650*/ 	.word	0x000000a0
        /*0654*/ 	.short	0x010a
        /*0656*/ 	.byte	0xff
	.zero		1


	//   ....[85]....
        /*0658*/ 	.word	0x00006ba0
        /*065c*/ 	.word	0x000000cc
        /*0660*/ 	.word	0x00000030
        /*0664*/ 	.short	0x010a
        /*0666*/ 	.byte	0xff
	.zero		1


	//   ....[86]....
        /*0668*/ 	.word	0x00006c70
        /*066c*/ 	.word	0x000000cc
        /*0670*/ 	.word	0x00000030
        /*0674*/ 	.short	0x010a
        /*0676*/ 	.byte	0xff
	.zero		1


	//   ....[87]....
        /*0678*/ 	.word	0x00006db0
        /*067c*/ 	.word	0x00000003
        /*0680*/ 	.word	0x00000000
        /*0684*/ 	.short	0x0101
        /*0686*/ 	.byte	0xff
	.zero		1


	//   ....[88]....
        /*0688*/ 	.word	0x00008150
        /*068c*/ 	.word	0x00000000
        /*0690*/ 	.word	0x00000030
        /*0694*/ 	.short	0x010a
        /*0696*/ 	.byte	0xff
	.zero		1


	//   ....[89]....
        /*0698*/ 	.word	0x00008220
        /*069c*/ 	.word	0x00000000
        /*06a0*/ 	.word	0x00000030
        /*06a4*/ 	.short	0x010a
        /*06a6*/ 	.byte	0xff
	.zero		1


	//   ....[90]....
        /*06a8*/ 	.word	0x00008380
        /*06ac*/ 	.word	0x00000000
        /*06b0*/ 	.word	0x00000000
        /*06b4*/ 	.short	0x0101
        /*06b6*/ 	.byte	0xff
	.zero		1


	//   ....[91]....
        /*06b8*/ 	.word	0x00009730
        /*06bc*/ 	.word	0x00000000
        /*06c0*/ 	.word	0x00000030
        /*06c4*/ 	.short	0x010a
        /*06c6*/ 	.byte	0xff
	.zero		1


	//   ....[92]....
        /*06c8*/ 	.word	0x00009800
        /*06cc*/ 	.word	0x00000000
        /*06d0*/ 	.word	0x00000030
        /*06d4*/ 	.short	0x010a
        /*06d6*/ 	.byte	0xff
	.zero		1


	//   ....[93]....
        /*06d8*/ 	.word	0x00009960
        /*06dc*/ 	.word	0x00000000
        /*06e0*/ 	.word	0x00000000
        /*06e4*/ 	.short	0x0101
        /*06e6*/ 	.byte	0xff
	.zero		1


	//   ....[94]....
        /*06e8*/ 	.word	0x00009e50
        /*06ec*/ 	.word	0x000000ff
        /*06f0*/ 	.word	0x00000000
        /*06f4*/ 	.short	0x0101
        /*06f6*/ 	.byte	0x05
	.zero		1


	//   ....[95]....
        /*06f8*/ 	.word	0x0000add0
        /*06fc*/ 	.word	0x00000003
        /*0700*/ 	.word	0x000000d0
        /*0704*/ 	.short	0x010a
        /*0706*/ 	.byte	0xff
	.zero		1


	//   ....[96]....
        /*0708*/ 	.word	0x0000ae30
        /*070c*/ 	.word	0x00000002
        /*0710*/ 	.word	0x00000018
        /*0714*/ 	.short	0x010a
        /*0716*/ 	.byte	0xff
	.zero		1


	//   ....[97]....
        /*0718*/ 	.word	0x0000ae90
        /*071c*/ 	.word	0x00000002
        /*0720*/ 	.word	0x00000018
        /*0724*/ 	.short	0x010a
        /*0726*/ 	.byte	0xff
	.zero		1


	//   ....[98]....
        /*0728*/ 	.word	0x0000aee0
        /*072c*/ 	.word	0x00000002
        /*0730*/ 	.word	0x00000080
        /*0734*/ 	.short	0x010a
        /*0736*/ 	.byte	0xff
	.zero		1


	//   ....[99]....
        /*0738*/ 	.word	0x0000af40
        /*073c*/ 	.word	0x00000000
        /*0740*/ 	.word	0x00000000
        /*0744*/ 	.short	0x010a
        /*0746*/ 	.byte	0xff
	.zero		1


	//   ....[100]....
        /*0748*/ 	.word	0x0000afa0
        /*074c*/ 	.word	0x00000000
        /*0750*/ 	.word	0x00000000
        /*0754*/ 	.short	0x010a
        /*0756*/ 	.byte	0xff
	.zero		1


	//   ....[101]....
        /*0758*/ 	.word	0x0000aff0
        /*075c*/ 	.word	0x00000000
        /*0760*/ 	.word	0x000000c0
        /*0764*/ 	.short	0x010a
        /*0766*/ 	.byte	0xff
	.zero		1


	//   ....[102]....
        /*0768*/ 	.word	0x0000b050
        /*076c*/ 	.word	0x00000000
        /*0770*/ 	.word	0x00000090
        /*0774*/ 	.short	0x010a
        /*0776*/ 	.byte	0xff
	.zero		1


	//   ....[103]....
        /*0778*/ 	.word	0x0000b0a0
        /*077c*/ 	.word	0x00000000
        /*0780*/ 	.word	0x00000080
        /*0784*/ 	.short	0x010a
        /*0786*/ 	.byte	0xff
	.zero		1


	//   ....[104]....
        /*0788*/ 	.word	0x0000b100
        /*078c*/ 	.word	0x00000000
        /*0790*/ 	.word	0x00000090
        /*0794*/ 	.short	0x010a
        /*0796*/ 	.byte	0xff
	.zero		1


	//   ....[105]....
        /*0798*/ 	.word	0x0000b150
        /*079c*/ 	.word	0x00000000
        /*07a0*/ 	.word	0x00000080
        /*07a4*/ 	.short	0x010a
        /*07a6*/ 	.byte	0xff
	.zero		1


	//   ....[106]....
        /*07a8*/ 	.word	0x0000b1b0
        /*07ac*/ 	.word	0x00000003
        /*07b0*/ 	.word	0x000000b0
        /*07b4*/ 	.short	0x010a
        /*07b6*/ 	.byte	0xff
	.zero		1


	//   ....[107]....
        /*07b8*/ 	.word	0x0000b210
        /*07bc*/ 	.word	0x00000000
        /*07c0*/ 	.word	0x00000000
        /*07c4*/ 	.short	0x010a
        /*07c6*/ 	.byte	0xff
	.zero		1


	//   ....[108]....
        /*07c8*/ 	.word	0x0000b270
        /*07cc*/ 	.word	0x00000000
        /*07d0*/ 	.word	0x00000000
        /*07d4*/ 	.short	0x010a
        /*07d6*/ 	.byte	0xff
	.zero		1


	//   ....[109]....
        /*07d8*/ 	.word	0x0000b2d0
        /*07dc*/ 	.word	0x00000000
        /*07e0*/ 	.word	0x00000000
        /*07e4*/ 	.short	0x010a
        /*07e6*/ 	.byte	0xff
	.zero		1


	//   ....[110]....
        /*07e8*/ 	.word	0x0000b320
        /*07ec*/ 	.word	0x00000000
        /*07f0*/ 	.word	0x00000080
        /*07f4*/ 	.short	0x010a
        /*07f6*/ 	.byte	0xff
	.zero		1


	//   ....[111]....
        /*07f8*/ 	.word	0x0000b380
        /*07fc*/ 	.word	0x00000000
        /*0800*/ 	.word	0x00000078
        /*0804*/ 	.short	0x010a
        /*0806*/ 	.byte	0xff
	.zero		1


	//   ....[112]....
        /*0808*/ 	.word	0x0000b3e0
        /*080c*/ 	.word	0x00000003
        /*0810*/ 	.word	0x00000050
        /*0814*/ 	.short	0x010a
        /*0816*/ 	.byte	0xff
	.zero		1


	//   ....[113]....
        /*0818*/ 	.word	0x0000b440
        /*081c*/ 	.word	0x00000003
        /*0820*/ 	.word	0x00000058
        /*0824*/ 	.short	0x010a
        /*0826*/ 	.byte	0xff
	.zero		1


	//   ....[114]....
        /*0828*/ 	.word	0x0000b4a0
        /*082c*/ 	.word	0x00000003
        /*0830*/ 	.word	0x00000060
        /*0834*/ 	.short	0x010a
        /*0836*/ 	.byte	0xff
	.zero		1


	//   ....[115]....
        /*0838*/ 	.word	0x0000b500
        /*083c*/ 	.word	0x00000003
        /*0840*/ 	.word	0x00000068
        /*0844*/ 	.short	0x010a
        /*0846*/ 	.byte	0xff
	.zero		1


	//   ....[116]....
        /*0848*/ 	.word	0x0000b560
        /*084c*/ 	.word	0x00000000
        /*0850*/ 	.word	0x00000050
        /*0854*/ 	.short	0x010a
        /*0856*/ 	.byte	0xff
	.zero		1


	//   ....[117]....
        /*0858*/ 	.word	0x0000b5c0
        /*085c*/ 	.word	0x00000000
        /*0860*/ 	.word	0x00000058
        /*0864*/ 	.short	0x010a
        /*0866*/ 	.byte	0xff
	.zero		1


	//   ....[118]....
        /*0868*/ 	.word	0x0000b620
        /*086c*/ 	.word	0x00000000
        /*0870*/ 	.word	0x00000060
        /*0874*/ 	.short	0x010a
        /*0876*/ 	.byte	0xff
	.zero		1


	//   ....[119]....
        /*0878*/ 	.word	0x0000b670
        /*087c*/ 	.word	0x00000000
        /*0880*/ 	.word	0x00000080
        /*0884*/ 	.short	0x010a
        /*0886*/ 	.byte	0xff
	.zero		1


	//   ....[120]....
        /*0888*/ 	.word	0x0000b6c0
        /*088c*/ 	.word	0x00000003
        /*0890*/ 	.word	0x00000030
        /*0894*/ 	.short	0x010a
        /*0896*/ 	.byte	0xff
	.zero		1


	//   ....[121]....
        /*0898*/ 	.word	0x0000b710
        /*089c*/ 	.word	0x000000c1
        /*08a0*/ 	.word	0x000000a0
        /*08a4*/ 	.short	0x010a
        /*08a6*/ 	.byte	0xff
	.zero		1


	//   ....[122]....
        /*08a8*/ 	.word	0x0000b760
        /*08ac*/ 	.word	0x000000cc
        /*08b0*/ 	.word	0x00000030
        /*08b4*/ 	.short	0x010a
        /*08b6*/ 	.byte	0xff
	.zero		1


	//   ....[123]....
        /*08b8*/ 	.word	0x0000b7b0
        /*08bc*/ 	.word	0x00000000
        /*08c0*/ 	.word	0x00000030
        /*08c4*/ 	.short	0x010a
        /*08c6*/ 	.byte	0xff
	.zero		1


	//   ....[124]....
        /*08c8*/ 	.word	0x0000b800
        /*08cc*/ 	.word	0x00000000
        /*08d0*/ 	.word	0x00000030
        /*08d4*/ 	.short	0x010a
        /*08d6*/ 	.byte	0xff
	.zero		1


	//----- nvinfo : EIATTR_NUM_MBARRIERS
	.align		4
.L_48:
        /*08d8*/ 	.byte	0x03, 0x38
        /*08da*/ 	.short	0x001c


	//----- nvinfo : EIATTR_EXIT_INSTR_OFFSETS
	.align		4
        /*08dc*/ 	.byte	0x04, 0x1c
        /*08de*/ 	.short	(.L_50 - .L_49)


	//   ....[0]....
.L_49:
        /*08e0*/ 	.word	0x00002410


	//   ....[1]....
        /*08e4*/ 	.word	0x00002900


	//   ....[2]....
        /*08e8*/ 	.word	0x00002960


	//   ....[3]....
        /*08ec*/ 	.word	0x000035f0


	//   ....[4]....
        /*08f0*/ 	.word	0x00004650


	//   ....[5]....
        /*08f4*/ 	.word	0x00004690


	//   ....[6]....
        /*08f8*/ 	.word	0x0000adc0


	//----- nvinfo : EIATTR_MAX_THREADS
	.align		4
.L_50:
        /*08fc*/ 	.byte	0x04, 0x05
        /*08fe*/ 	.short	(.L_52 - .L_51)
.L_51:
        /*0900*/ 	.word	0x00000100
        /*0904*/ 	.word	0x00000001
        /*0908*/ 	.word	0x00000001


	//----- nvinfo : EIATTR_CRS_STACK_SIZE
	.align		4
.L_52:
        /*090c*/ 	.byte	0x04, 0x1e
        /*090e*/ 	.short	(.L_54 - .L_53)
.L_53:
        /*0910*/ 	.word	0x00000000


	//----- nvinfo : EIATTR_CBANK_PARAM_SIZE
	.align		4
.L_54:
        /*0914*/ 	.byte	0x03, 0x19
        /*0916*/ 	.short	0x0800


	//----- nvinfo : EIATTR_PARAM_CBANK
	.align		4
        /*0918*/ 	.byte	0x04, 0x0a
        /*091a*/ 	.short	(.L_56 - .L_55)
	.align		4
.L_55:
        /*091c*/ 	.word	index@(.nv.constant0._ZN7cutlass13device_kernelINS_4gemm6kernel13GemmUniversalIN4cute5tupleIJiiiiEEENS1_10collective13CollectiveMmaINS1_35MainloopSm100TmaUmmaWarpSpecializedILi3ELi2ELi2ENS5_IJNS4_1CILi1EEESB_SB_EEEEENS5_IJNSA_ILi128EEENSA_ILi256EEENSA_ILi32EEEEEENS_12float_e5m2_tENS5_IJlSB_lEEESI_SJ_NS4_8TiledMMAINS4_8MMA_AtomIJNS4_10MMA_TraitsINS4_19SM100_MMA_F8F6F4_SSEJSI_SI_fSE_SF_NS4_17integral_constantINS4_4UMMA5MajorELSQ_0EEESR_NSO_INSP_7ScaleInELSS_0EEEST_EEEEEENS4_6LayoutISC_NS5_IJNSA_ILi0EEESX_SX_EEEEENS5_IJNS4_10UnderscoreES10_S10_EEEEENS4_13SM90_TMA_LOADENS4_14ComposedLayoutINS4_7SwizzleILi1ELi4ELi3EEENS4_18smem_ptr_flag_bitsILi8EEENSW_INS5_IJNSA_ILi8EEESG_EEENS5_IJSG_SB_EEEEEEEvNS4_8identityES13_S1D_vS1E_EENS_8epilogue10collective18CollectiveEpilogueINS1G_23Sm100TmaWarpSpecializedILi4ELi2ELi64ELb0ELb0EEEJSH_NS5_IJNSW_ISE_SB_EENSW_INSA_ILi64EEESB_EEEEESI_SJ_SI_SJ_NS1G_6fusion15FusionCallbacksIS1K_NS1P_17LinearCombinationISI_fSI_fLNS_15FloatRoundStyleE2EEESH_S1O_JEEENS4_5SM1004TMEM4LOAD26SM100_TMEM_LOAD_32dp32b64xES13_NS14_INS15_ILi2ELi4ELi3EEES18_NSW_INS5_IJS19_S1M_EEENS5_IJS1M_SB_EEEEEEENS4_39AutoVectorizingCopyWithAssumedAlignmentILi128EEENS4_14SM90_TMA_STOREES23_S25_S25_EEEvvEEEEvNT_6ParamsE)
        /*0920*/ 	.short	0x0380
        /*0922*/ 	.short	0x0800


	//----- nvinfo : EIATTR_SW_WAR
	.align		4
.L_56:
        /*0924*/ 	.byte	0x04, 0x36
        /*0926*/ 	.short	(.L_58 - .L_57)
.L_57:
        /*0928*/ 	.word	0x00000008
.L_58:


//--------------------- .nv.callgraph             --------------------------
	.section	.nv.callgraph,"",@"SHT_CUDA_CALLGRAPH"
	.align	4
	.sectionentsize	8
	.align		4
        /*0000*/ 	.word	0x00000000
	.align		4
        /*0004*/ 	.word	0xffffffff
	.align		4
        /*0008*/ 	.word	index@(_ZN7cutlass13device_kernelINS_4gemm6kernel13GemmUniversalIN4cute5tupleIJiiiiEEENS1_10collective13CollectiveMmaINS1_35MainloopSm100TmaUmmaWarpSpecializedILi3ELi2ELi2ENS5_IJNS4_1CILi1EEESB_SB_EEEEENS5_IJNSA_ILi128EEENSA_ILi256EEENSA_ILi32EEEEEENS_12float_e5m2_tENS5_IJlSB_lEEESI_SJ_NS4_8TiledMMAINS4_8MMA_AtomIJNS4_10MMA_TraitsINS4_19SM100_MMA_F8F6F4_SSEJSI_SI_fSE_SF_NS4_17integral_constantINS4_4UMMA5MajorELSQ_0EEESR_NSO_INSP_7ScaleInELSS_0EEEST_EEEEEENS4_6LayoutISC_NS5_IJNSA_ILi0EEESX_SX_EEEEENS5_IJNS4_10UnderscoreES10_S10_EEEEENS4_13SM90_TMA_LOADENS4_14ComposedLayoutINS4_7SwizzleILi1ELi4ELi3EEENS4_18smem_ptr_flag_bitsILi8EEENSW_INS5_IJNSA_ILi8EEESG_EEENS5_IJSG_SB_EEEEEEEvNS4_8identityES13_S1D_vS1E_EENS_8epilogue10collective18CollectiveEpilogueINS1G_23Sm100TmaWarpSpecializedILi4ELi2ELi64ELb0ELb0EEEJSH_NS5_IJNSW_ISE_SB_EENSW_INSA_ILi64EEESB_EEEEESI_SJ_SI_SJ_NS1G_6fusion15FusionCallbacksIS1K_NS1P_17LinearCombinationISI_fSI_fLNS_15FloatRoundStyleE2EEESH_S1O_JEEENS4_5SM1004TMEM4LOAD26SM100_TMEM_LOAD_32dp32b64xES13_NS14_INS15_ILi2ELi4ELi3EEES18_NSW_INS5_IJS19_S1M_EEENS5_IJS1M_SB_EEEEEEENS4_39AutoVectorizingCopyWithAssumedAlignmentILi128EEENS4_14SM90_TMA_STOREES23_S25_S25_EEEvvEEEEvNT_6ParamsE)
	.align		4
        /*000c*/ 	.word	index@(__assertfail)
	.align		4
        /*0010*/ 	.word	0x00000000
	.align		4
        /*0014*/ 	.word	0xfffffffe
	.align		4
        /*0018*/ 	.word	0x00000000
	.align		4
        /*001c*/ 	.word	0xfffffffd
	.align		4
        /*0020*/ 	.word	0x00000000
	.align		4
        /*0024*/ 	.word	0xfffffffc


//--------------------- .nv.constant4             --------------------------
	.section	.nv.constant4,"a",@progbits
	.align	8
	.align		8
.nv.constant4:
        /*0000*/ 	.dword	__assertfail
	.align		8
        /*0008*/ 	.dword	__unnamed_1
	.align		8
        /*0010*/ 	.dword	__unnamed_2
	.align		8
        /*0018*/ 	.dword	__unnamed_3
	.align		8
        /*0020*/ 	.dword	_ZN40_INTERNAL_7fdd99f5_4_k_cu_8c1f205e_184404cuda3std3__45__cpo5beginE
	.align		8
        /*0028*/ 	.dword	_ZN40_INTERNAL_7fdd99f5_4_k_cu_8c1f205e_184404cuda3std3__45__cpo3endE
	.align		8
        /*0030*/ 	.dword	_ZN40_INTERNAL_7fdd99f5_4_k_cu_8c1f205e_184404cuda3std3__45__cpo6cbeginE
	.align		8
        /*0038*/ 	.dword	_ZN40_INTERNAL_7fdd99f5_4_k_cu_8c1f205e_184404cuda3std3__45__cpo4cendE
	.align		8
        /*0040*/ 	.dword	_ZN40_INTERNAL_7fdd99f5_4_k_cu_8c1f205e_184404cuda3std3__442_GLOBAL__N__7fdd99f5_4_k_cu_8c1f205e_184406ignoreE
	.align		8
        /*0048*/ 	.dword	_ZN40_INTERNAL_7fdd99f5_4_k_cu_8c1f205e_184404cuda3std3__419piecewise_constructE
	.align		8
        /*0050*/ 	.dword	_ZN40_INTERNAL_7fdd99f5_4_k_cu_8c1f205e_184404cuda3std3__48in_placeE
	.align		8
        /*0058*/ 	.dword	_ZN40_INTERNAL_7fdd99f5_4_k_cu_8c1f205e_184404cuda3std6ranges3__45__cpo4swapE
	.align		8
        /*0060*/ 	.dword	_ZN40_INTERNAL_7fdd99f5_4_k_cu_8c1f205e_184404cuda3std6ranges3__45__cpo9iter_moveE
	.align		8
        /*0068*/ 	.dword	_ZN40_INTERNAL_7fdd99f5_4_k_cu_8c1f205e_184404cute7productE
	.align		8
        /*0070*/ 	.dword	_ZN40_INTERNAL_7fdd99f5_4_k_cu_8c1f205e_184404cute1_E
	.align		8
        /*0078*/ 	.dword	$str$25
	.align		8
        /*0080*/ 	.dword	$str$26
	.align		8
        /*0088*/ 	.dword	$str$27
	.align		8
        /*0090*/ 	.dword	$str$28


//--------------------- .text._ZN7cutlass13device_kernelINS_4gemm6kernel13GemmUniversalIN4cute5tupleIJiiiiEEENS1_10collective13CollectiveMmaINS1_35MainloopSm100TmaUmmaWarpSpecializedILi3ELi2ELi2ENS5_IJNS4_1CILi1EEESB_SB_EEEEENS5_IJNSA_ILi128EEENSA_ILi256EEENSA_ILi32EEEEEENS_12float_e5m2_tENS5_IJlSB_lEEESI_SJ_NS4_8TiledMMAINS4_8MMA_AtomIJNS4_10MMA_TraitsINS4_19SM100_MMA_F8F6F4_SSEJSI_SI_fSE_SF_NS4_17integral_constantINS4_4UMMA5MajorELSQ_0EEESR_NSO_INSP_7ScaleInELSS_0EEEST_EEEEEENS4_6LayoutISC_NS5_IJNSA_ILi0EEESX_SX_EEEEENS5_IJNS4_10UnderscoreES10_S10_EEEEENS4_13SM90_TMA_LOADENS4_14ComposedLayoutINS4_7SwizzleILi1ELi4ELi3EEENS4_18smem_ptr_flag_bitsILi8EEENSW_INS5_IJNSA_ILi8EEESG_EEENS5_IJSG_SB_EEEEEEEvNS4_8identityES13_S1D_vS1E_EENS_8epilogue10collective18CollectiveEpilogueINS1G_23Sm100TmaWarpSpecializedILi4ELi2ELi64ELb0ELb0EEEJSH_NS5_IJNSW_ISE_SB_EENSW_INSA_ILi64EEESB_EEEEESI_SJ_SI_SJ_NS1G_6fusion15FusionCallbacksIS1K_NS1P_17LinearCombinationISI_fSI_fLNS_15FloatRoundStyleE2EEESH_S1O_JEEENS4_5SM1004TMEM4LOAD26SM100_TMEM_LOAD_32dp32b64xES13_NS14_INS15_ILi2ELi4ELi3EEES18_NSW_INS5_IJS19_S1M_EEENS5_IJS1M_SB_EEEEEEENS4_39AutoVectorizingCopyWithAssumedAlignmentILi128EEENS4_14SM90_TMA_STOREES23_S25_S25_EEEvvEEEEvNT_6ParamsE --------------------------
	.section	.text._ZN7cutlass13device_kernelINS_4gemm6kernel13GemmUniversalIN4cute5tupleIJiiiiEEENS1_10collective13CollectiveMmaINS1_35MainloopSm100TmaUmmaWarpSpecializedILi3ELi2ELi2ENS5_IJNS4_1CILi1EEESB_SB_EEEEENS5_IJNSA_ILi128EEENSA_ILi256EEENSA_ILi32EEEEEENS_12float_e5m2_tENS5_IJlSB_lEEESI_SJ_NS4_8TiledMMAINS4_8MMA_AtomIJNS4_10MMA_TraitsINS4_19SM100_MMA_F8F6F4_SSEJSI_SI_fSE_SF_NS4_17integral_constantINS4_4UMMA5MajorELSQ_0EEESR_NSO_INSP_7ScaleInELSS_0EEEST_EEEEEENS4_6LayoutISC_NS5_IJNSA_ILi0EEESX_SX_EEEEENS5_IJNS4_10UnderscoreES10_S10_EEEEENS4_13SM90_TMA_LOADENS4_14ComposedLayoutINS4_7SwizzleILi1ELi4ELi3EEENS4_18smem_ptr_flag_bitsILi8EEENSW_INS5_IJNSA_ILi8EEESG_EEENS5_IJSG_SB_EEEEEEEvNS4_8identityES13_S1D_vS1E_EENS_8epilogue10collective18CollectiveEpilogueINS1G_23Sm100TmaWarpSpecializedILi4ELi2ELi64ELb0ELb0EEEJSH_NS5_IJNSW_ISE_SB_EENSW_INSA_ILi64EEESB_EEEEESI_SJ_SI_SJ_NS1G_6fusion15FusionCallbacksIS1K_NS1P_17LinearCombinationISI_fSI_fLNS_15FloatRoundStyleE2EEESH_S1O_JEEENS4_5SM1004TMEM4LOAD26SM100_TMEM_LOAD_32dp32b64xES13_NS14_INS15_ILi2ELi4ELi3EEES18_NSW_INS5_IJS19_S1M_EEENS5_IJS1M_SB_EEEEEEENS4_39AutoVectorizingCopyWithAssumedAlignmentILi128EEENS4_14SM90_TMA_STOREES23_S25_S25_EEEvvEEEEvNT_6ParamsE,"ax",@progbits
	.align	128
.text._ZN7cutlass13device_kernelINS_4gemm6kernel13GemmUniversalIN4cute5tupleIJiiiiEEENS1_10collective13CollectiveMmaINS1_35MainloopSm100TmaUmmaWarpSpecializedILi3ELi2ELi2ENS5_IJNS4_1CILi1EEESB_SB_EEEEENS5_IJNSA_ILi128EEENSA_ILi256EEENSA_ILi32EEEEEENS_12float_e5m2_tENS5_IJlSB_lEEESI_SJ_NS4_8TiledMMAINS4_8MMA_AtomIJNS4_10MMA_TraitsINS4_19SM100_MMA_F8F6F4_SSEJSI_SI_fSE_SF_NS4_17integral_constantINS4_4UMMA5MajorELSQ_0EEESR_NSO_INSP_7ScaleInELSS_0EEEST_EEEEEENS4_6LayoutISC_NS5_IJNSA_ILi0EEESX_SX_EEEEENS5_IJNS4_10UnderscoreES10_S10_EEEEENS4_13SM90_TMA_LOADENS4_14ComposedLayoutINS4_7SwizzleILi1ELi4ELi3EEENS4_18smem_ptr_flag_bitsILi8EEENSW_INS5_IJNSA_ILi8EEESG_EEENS5_IJSG_SB_EEEEEEEvNS4_8identityES13_S1D_vS1E_EENS_8epilogue10collective18CollectiveEpilogueINS1G_23Sm100TmaWarpSpecializedILi4ELi2ELi64ELb0ELb0EEEJSH_NS5_IJNSW_ISE_SB_EENSW_INSA_ILi64EEESB_EEEEESI_SJ_SI_SJ_NS1G_6fusion15FusionCallbacksIS1K_NS1P_17LinearCombinationISI_fSI_fLNS_15FloatRoundStyleE2EEESH_S1O_JEEENS4_5SM1004TMEM4LOAD26SM100_TMEM_LOAD_32dp32b64xES13_NS14_INS15_ILi2ELi4ELi3EEES18_NSW_INS5_IJS19_S1M_EEENS5_IJS1M_SB_EEEEEEENS4_39AutoVectorizingCopyWithAssumedAlignmentILi128EEENS4_14SM90_TMA_STOREES23_S25_S25_EEEvvEEEEvNT_6ParamsE:
        .type           _ZN7cutlass13device_kernelINS_4gemm6kernel13GemmUniversalIN4cute5tupleIJiiiiEEENS1_10collective13CollectiveMmaINS1_35MainloopSm100TmaUmmaWarpSpecializedILi3ELi2ELi2ENS5_IJNS4_1CILi1EEESB_SB_EEEEENS5_IJNSA_ILi128EEENSA_ILi256EEENSA_ILi32EEEEEENS_12float_e5m2_tENS5_IJlSB_lEEESI_SJ_NS4_8TiledMMAINS4_8MMA_AtomIJNS4_10MMA_TraitsINS4_19SM100_MMA_F8F6F4_SSEJSI_SI_fSE_SF_NS4_17integral_constantINS4_4UMMA5MajorELSQ_0EEESR_NSO_INSP_7ScaleInELSS_0EEEST_EEEEEENS4_6LayoutISC_NS5_IJNSA_ILi0EEESX_SX_EEEEENS5_IJNS4_10UnderscoreES10_S10_EEEEENS4_13SM90_TMA_LOADENS4_14ComposedLayoutINS4_7SwizzleILi1ELi4ELi3EEENS4_18smem_ptr_flag_bitsILi8EEENSW_INS5_IJNSA_ILi8EEESG_EEENS5_IJSG_SB_EEEEEEEvNS4_8identityES13_S1D_vS1E_EENS_8epilogue10collective18CollectiveEpilogueINS1G_23Sm100TmaWarpSpecializedILi4ELi2ELi64ELb0ELb0EEEJSH_NS5_IJNSW_ISE_SB_EENSW_INSA_ILi64EEESB_EEEEESI_SJ_SI_SJ_NS1G_6fusion15FusionCallbacksIS1K_NS1P_17LinearCombinationISI_fSI_fLNS_15FloatRoundStyleE2EEESH_S1O_JEEENS4_5SM1004TMEM4LOAD26SM100_TMEM_LOAD_32dp32b64xES13_NS14_INS15_ILi2ELi4ELi3EEES18_NSW_INS5_IJS19_S1M_EEENS5_IJS1M_SB_EEEEEEENS4_39AutoVectorizingCopyWithAssumedAlignmentILi128EEENS4_14SM90_TMA_STOREES23_S25_S25_EEEvvEEEEvNT_6ParamsE,@function
        .size           _ZN7cutlass13device_kernelINS_4gemm6kernel13GemmUniversalIN4cute5tupleIJiiiiEEENS1_10collective13CollectiveMmaINS1_35MainloopSm100TmaUmmaWarpSpecializedILi3ELi2ELi2ENS5_IJNS4_1CILi1EEESB_SB_EEEEENS5_IJNSA_ILi128EEENSA_ILi256EEENSA_ILi32EEEEEENS_12float_e5m2_tENS5_IJlSB_lEEESI_SJ_NS4_8TiledMMAINS4_8MMA_AtomIJNS4_10MMA_TraitsINS4_19SM100_MMA_F8F6F4_SSEJSI_SI_fSE_SF_NS4_17integral_constantINS4_4UMMA5MajorELSQ_0EEESR_NSO_INSP_7ScaleInELSS_0EEEST_EEEEEENS4_6LayoutISC_NS5_IJNSA_ILi0EEESX_SX_EEEEENS5_IJNS4_10UnderscoreES10_S10_EEEEENS4_13SM90_TMA_LOADENS4_14ComposedLayoutINS4_7SwizzleILi1ELi4ELi3EEENS4_18smem_ptr_flag_bitsILi8EEENSW_INS5_IJNSA_ILi8EEESG_EEENS5_IJSG_SB_EEEEEEEvNS4_8identityES13_S1D_vS1E_EENS_8epilogue10collective18CollectiveEpilogueINS1G_23Sm100TmaWarpSpecializedILi4ELi2ELi64ELb0ELb0EEEJSH_NS5_IJNSW_ISE_SB_EENSW_INSA_ILi64EEESB_EEEEESI_SJ_SI_SJ_NS1G_6fusion15FusionCallbacksIS1K_NS1P_17LinearCombinationISI_fSI_fLNS_15FloatRoundStyleE2EEESH_S1O_JEEENS4_5SM1004TMEM4LOAD26SM100_TMEM_LOAD_32dp32b64xES13_NS14_INS15_ILi2ELi4ELi3EEES18_NSW_INS5_IJS19_S1M_EEENS5_IJS1M_SB_EEEEEEENS4_39AutoVectorizingCopyWithAssumedAlignmentILi128EEENS4_14SM90_TMA_STOREES23_S25_S25_EEEvvEEEEvNT_6ParamsE,(.L_x_164 - _ZN7cutlass13device_kernelINS_4gemm6kernel13GemmUniversalIN4cute5tupleIJiiiiEEENS1_10collective13CollectiveMmaINS1_35MainloopSm100TmaUmmaWarpSpecializedILi3ELi2ELi2ENS5_IJNS4_1CILi1EEESB_SB_EEEEENS5_IJNSA_ILi128EEENSA_ILi256EEENSA_ILi32EEEEEENS_12float_e5m2_tENS5_IJlSB_lEEESI_SJ_NS4_8TiledMMAINS4_8MMA_AtomIJNS4_10MMA_TraitsINS4_19SM100_MMA_F8F6F4_SSEJSI_SI_fSE_SF_NS4_17integral_constantINS4_4UMMA5MajorELSQ_0EEESR_NSO_INSP_7ScaleInELSS_0EEEST_EEEEEENS4_6LayoutISC_NS5_IJNSA_ILi0EEESX_SX_EEEEENS5_IJNS4_10UnderscoreES10_S10_EEEEENS4_13SM90_TMA_LOADENS4_14ComposedLayoutINS4_7SwizzleILi1ELi4ELi3EEENS4_18smem_ptr_flag_bitsILi8EEENSW_INS5_IJNSA_ILi8EEESG_EEENS5_IJSG_SB_EEEEEEEvNS4_8identityES13_S1D_vS1E_EENS_8epilogue10collective18CollectiveEpilogueINS1G_23Sm100TmaWarpSpecializedILi4ELi2ELi64ELb0ELb0EEEJSH_NS5_IJNSW_ISE_SB_EENSW_INSA_ILi64EEESB_EEEEESI_SJ_SI_SJ_NS1G_6fusion15FusionCallbacksIS1K_NS1P_17LinearCombinationISI_fSI_fLNS_15FloatRoundStyleE2EEESH_S1O_JEEENS4_5SM1004TMEM4LOAD26SM100_TMEM_LOAD_32dp32b64xES13_NS14_INS15_ILi2ELi4ELi3EEES18_NSW_INS5_IJS19_S1M_EEENS5_IJS1M_SB_EEEEEEENS4_39AutoVectorizingCopyWithAssumedAlignmentILi128EEENS4_14SM90_TMA_STOREES23_S25_S25_EEEvvEEEEvNT_6ParamsE)
        .other          _ZN7cutlass13device_kernelINS_4gemm6kernel13GemmUniversalIN4cute5tupleIJiiiiEEENS1_10collective13CollectiveMmaINS1_35MainloopSm100TmaUmmaWarpSpecializedILi3ELi2ELi2ENS5_IJNS4_1CILi1EEESB_SB_EEEEENS5_IJNSA_ILi128EEENSA_ILi256EEENSA_ILi32EEEEEENS_12float_e5m2_tENS5_IJlSB_lEEESI_SJ_NS4_8TiledMMAINS4_8MMA_AtomIJNS4_10MMA_TraitsINS4_19SM100_MMA_F8F6F4_SSEJSI_SI_fSE_SF_NS4_17integral_constantINS4_4UMMA5MajorELSQ_0EEESR_NSO_INSP_7ScaleInELSS_0EEEST_EEEEEENS4_6LayoutISC_NS5_IJNSA_ILi0EEESX_SX_EEEEENS5_IJNS4_10UnderscoreES10_S10_EEEEENS4_13SM90_TMA_LOADENS4_14ComposedLayoutINS4_7SwizzleILi1ELi4ELi3EEENS4_18smem_ptr_flag_bitsILi8EEENSW_INS5_IJNSA_ILi8EEESG_EEENS5_IJSG_SB_EEEEEEEvNS4_8identityES13_S1D_vS1E_EENS_8epilogue10collective18CollectiveEpilogueINS1G_23Sm100TmaWarpSpecializedILi4ELi2ELi64ELb0ELb0EEEJSH_NS5_IJNSW_ISE_SB_EENSW_INSA_ILi64EEESB_EEEEESI_SJ_SI_SJ_NS1G_6fusion15FusionCallbacksIS1K_NS1P_17LinearCombinationISI_fSI_fLNS_15FloatRoundStyleE2EEESH_S1O_JEEENS4_5SM1004TMEM4LOAD26SM100_TMEM_LOAD_32dp32b64xES13_NS14_INS15_ILi2ELi4ELi3EEES18_NSW_INS5_IJS19_S1M_EEENS5_IJS1M_SB_EEEEEEENS4_39AutoVectorizingCopyWithAssumedAlignmentILi128EEENS4_14SM90_TMA_STOREES23_S25_S25_EEEvvEEEEvNT_6ParamsE,@"STO_CUDA_ENTRY STV_DEFAULT"
_ZN7cutlass13device_kernelINS_4gemm6kernel13GemmUniversalIN4cute5tupleIJiiiiEEENS1_10collective13CollectiveMmaINS1_35MainloopSm100TmaUmmaWarpSpecializedILi3ELi2ELi2ENS5_IJNS4_1CILi1EEESB_SB_EEEEENS5_IJNSA_ILi128EEENSA_ILi256EEENSA_ILi32EEEEEENS_12float_e5m2_tENS5_IJlSB_lEEESI_SJ_NS4_8TiledMMAINS4_8MMA_AtomIJNS4_10MMA_TraitsINS4_19SM100_MMA_F8F6F4_SSEJSI_SI_fSE_SF_NS4_17integral_constantINS4_4UMMA5MajorELSQ_0EEESR_NSO_INSP_7ScaleInELSS_0EEEST_EEEEEENS4_6LayoutISC_NS5_IJNSA_ILi0EEESX_SX_EEEEENS5_IJNS4_10UnderscoreES10_S10_EEEEENS4_13SM90_TMA_LOADENS4_14ComposedLayoutINS4_7SwizzleILi1ELi4ELi3EEENS4_18smem_ptr_flag_bitsILi8EEENSW_INS5_IJNSA_ILi8EEESG_EEENS5_IJSG_SB_EEEEEEEvNS4_8identityES13_S1D_vS1E_EENS_8epilogue10collective18CollectiveEpilogueINS1G_23Sm100TmaWarpSpecializedILi4ELi2ELi64ELb0ELb0EEEJSH_NS5_IJNSW_ISE_SB_EENSW_INSA_ILi64EEESB_EEEEESI_SJ_SI_SJ_NS1G_6fusion15FusionCallbacksIS1K_NS1P_17LinearCombinationISI_fSI_fLNS_15FloatRoundStyleE2EEESH_S1O_JEEENS4_5SM1004TMEM4LOAD26SM100_TMEM_LOAD_32dp32b64xES13_NS14_INS15_ILi2ELi4ELi3EEES18_NSW_INS5_IJS19_S1M_EEENS5_IJS1M_SB_EEEEEEENS4_39AutoVectorizingCopyWithAssumedAlignmentILi128EEENS4_14SM90_TMA_STOREES23_S25_S25_EEEvvEEEEvNT_6ParamsE:
[----:B------:R-:W1:Y:S01]  /*0000*/  LDC R1, c[0x0][0x37c] ;  /* 0x0000df00ff017b82 */ /* 0x000e620000000800 */
[----:B------:R-:W2:Y:S01]  /*0010*/  S2R R185, SR_TID.X ;  /* 0x0000000000b97919 */ /* 0x000ea20000002100 */
[----:B------:R-:W3:Y:S01]  /*0020*/  LDCU.64 UR4, c[0x0][0x890] ;  /* 0x00011200ff0477ac */ /* 0x000ee20008000a00 */
[----:B------:R-:W-:Y:S02]  /*0030*/  PRMT R171, RZ, 0x7610, R171 ;  /* 0x00007610ffab7816 */ /* 0x000fe400000000ab */
[----:B------:R-:W-:Y:S01]  /*0040*/  ELECT P5, URZ, PT ;  /* 0x0000000000ff782f */ /* 0x000fe200038a0000 */
[----:B------:R-:W4:Y:S01]  /*0050*/  LDCU.64 UR46, c[0x0][0x358] ;  /* 0x00006b00ff2e77ac */ /* 0x000f220008000a00 */
[----:B---3--:R-:W-:-:S04]  /*0060*/  UISETP.NE.U32.AND UP0, UPT, UR4, URZ, UPT ;  /* 0x000000ff0400728c */ /* 0x008fc8000bf05070 */
[----:B------:R-:W-:Y:S01]  /*0070*/  UISETP.NE.AND.EX UP0, UPT, UR5, URZ, UPT, UP0 ;  /* 0x000000ff0500728c */ /* 0x000fe2000bf05300 */
[----:B--2---:R-:W-:-:S05]  /*0080*/  SHF.R.U32.HI R173, RZ, 0x5, R185 ;  /* 0x00000005ffad7819 */ /* 0x004fca00000116b9 */
[----:B------:R-:W2:Y:S02]  /*0090*/  SHFL.IDX PT, R0, R173, RZ, 0x1f ;  /* 0x00001fffad007589 */ /* 0x000ea400000e0000 */
[----:B--2---:R-:W-:Y:S01]  /*00a0*/  R2UR UR8, R0 ;  /* 0x00000000000872ca */ /* 0x004fe200000e0000 */
[----:B-1--4-:R-:W-:-:S14]  /*00b0*/  BRA.U UP0, `(.L_x_0) ;  /* 0x00000001002c7547 */ /* 0x012fdc000b800000 */
[----:B------:R-:W1:Y:S02]  /*00c0*/  LDCU.64 UR6, c[0x0][0x888] ;  /* 0x00011100ff0677ac */ /* 0x000e640008000a00 */
[----:B-1----:R-:W-:-:S04]  /*00d0*/  UISETP.NE.U32.AND UP0, UPT, UR6, URZ, UPT ;  /* 0x000000ff0600728c */ /* 0x002fc8000bf05070 */
[----:B------:R-:W-:-:S09]  /*00e0*/  UISETP.NE.AND.EX UP0, UPT, UR7, URZ, UPT, UP0 ;  /* 0x000000ff0700728c */ /* 0x000fd2000bf05300 */
[----:B------:R-:W-:Y:S05]  /*00f0*/  BRA.U !UP0, `(.L_x_1) ;  /* 0x0000000108107547 */ /* 0x000fea000b800000 */
[----:B------:R-:W1:Y:S02]  /*0100*/  LDC.64 R2, c[0x0][0x888] ;  /* 0x00022200ff027b82 */ /* 0x000e640000000a00 */
[----:B-1----:R1:W5:Y:S01]  /*0110*/  LDG.E R81, desc[UR46][R2.64] ;  /* 0x0000002e02517981 */ /* 0x002362000c1e1900 */
[----:B------:R-:W-:Y:S01]  /*0120*/  HFMA2 R171, -RZ, RZ, 0, 5.9604644775390625e-08 ;  /* 0x00000001ffab7431 */ /* 0x000fe200000001ff */
[----:B------:R-:W-:Y:S05]  /*0130*/  BRA `(.L_x_0) ;  /* 0x00000000000c7947 */ /* 0x000fea0003800000 */
.L_x_1:
[----:B------:R-:W1:Y:S01]  /*0140*/  LDCU UR6, c[0x0][0x880] ;  /* 0x00011000ff0677ac */ /* 0x000e620008000800 */
[----:B------:R-:W-:Y:S01]  /*0150*/  HFMA2 R171, -RZ, RZ, 0, 5.9604644775390625e-08 ;  /* 0x00000001ffab7431 */ /* 0x000fe200000001ff */
[----:B-1----:R-:W-:-:S07]  /*0160*/  MOV R81, UR6 ;  /* 0x0000000600517c02 */ /* 0x002fce0008000f00 */
.L_x_0:
[----:B------:R-:W2:Y:S02]  /*0170*/  LDCU.64 UR6, c[0x0][0x8b0] ;  /* 0x00011600ff0677ac */ /* 0x000ea40008000a00 */
[----:B--2---:R-:W-:-:S04]  /*0180*/  UISETP.NE.U32.AND UP0, UPT, UR6, URZ, UPT ;  /* 0x000000ff0600728c */ /* 0x004fc8000bf05070 */
[----:B------:R-:W-:-:S09]  /*0190*/  UISETP.NE.AND.EX UP0, UPT, UR7, URZ, UPT, UP0 ;  /* 0x000000ff0700728c */ /* 0x000fd2000bf05300 */
[----:B------:R-:W-:Y:S05]  /*01a0*/  BRA.U UP0, `(.L_x_2) ;  /* 0x0000000100247547 */ /* 0x000fea000b800000 */
[----:B------:R-:W2:Y:S02]  /*01b0*/  LDCU.64 UR6, c[0x0][0x8a8] ;  /* 0x00011500ff0677ac */ /* 0x000ea40008000a00 */
[----:B--2---:R-:W-:-:S04]  /*01c0*/  UISETP.NE.U32.AND UP0, UPT, UR6, URZ, UPT ;  /* 0x000000ff0600728c */ /* 0x004fc8000bf05070 */
[----:B------:R-:W-:-:S09]  /*01d0*/  UISETP.NE.AND.EX UP0, UPT, UR7, URZ, UPT, UP0 ;  /* 0x000000ff0700728c */ /* 0x000fd2000bf05300 */
[----:B------:R-:W-:Y:S05]  /*01e0*/  BRA.U !UP0, `(.L_x_3) ;  /* 0x00000001080c7547 */ /* 0x000fea000b800000 */
[----:B------:R-:W2:Y:S02]  /*01f0*/  LDC.64 R78, c[0x0][0x8a8] ;  /* 0x00022a00ff4e7b82 */ /* 0x000ea40000000a00 */
[----:B--2---:R2:W5:Y:S01]  /*0200*/  LDG.E R78, desc[UR46][R78.64] ;  /* 0x0000002e4e4e7981 */ /* 0x004562000c1e1900 */
[----:B------:R-:W-:Y:S05]  /*0210*/  BRA `(.L_x_2) ;  /* 0x0000000000087947 */ /* 0x000fea0003800000 */
.L_x_3:
[----:B------:R-:W2:Y:S02]  /*0220*/  LDCU UR6, c[0x0][0x8a0] ;  /* 0x00011400ff0677ac */ /* 0x000ea40008000800 */
[----:B--2---:R-:W-:Y:S02]  /*0230*/  MOV R78, UR6 ;  /* 0x00000006004e7c02 */ /* 0x004fe40008000f00 */
.L_x_2:
[----:B------:R-:W-:Y:S01]  /*0240*/  IMAD.U32 R0, RZ, RZ, UR8 ;  /* 0x00000008ff007e24 */ /* 0x000fe2000f8e00ff */
[----:B------:R-:W-:Y:S04]  /*0250*/  BSSY.RECONVERGENT B0, `(.L_x_4) ;  /* 0x000000c000007945 */ /* 0x000fe80003800200 */
[C---:B------:R-:W-:Y:S02]  /*0260*/  ISETP.NE.OR P1, PT, R0.reuse, 0x1, !P5 ;  /* 0x000000010000780c */ /* 0x040fe40006f25670 */
[----:B------:R-:W-:-:S11]  /*0270*/  ISETP.NE.OR P0, PT, R0, 0x3, !P5 ;  /* 0x000000030000780c */ /* 0x000fd60006f05670 */
[----:B------:R-:W-:Y:S05]  /*0280*/  @P1 BRA `(.L_x_5) ;  /* 0x0000000000201947 */ /* 0x000fea0003800000 */
[----:B------:R-:W3:Y:S02]  /*0290*/  LDCU.64 UR6, c[0x0][0x348] ;  /* 0x00006900ff0677ac */ /* 0x000ee40008000a00 */
[----:B---3--:R-:W-:Y:S02]  /*02a0*/  UIADD3 UR10, UP1, UPT, UR6, 0x80, URZ ;  /* 0x00000080060a7890 */ /* 0x008fe4000ff3e0ff */
[----:B------:R-:W-:Y:S02]  /*02b0*/  UIADD3 UR6, UP0, UPT, UR6, 0x180, URZ ;  /* 0x0000018006067890 */ /* 0x000fe4000ff1e0ff */
[----:B------:R-:W-:Y:S02]  /*02c0*/  UIADD3.X UR11, UPT, UPT, URZ, UR7, URZ, UP1, !UPT ;  /* 0x00000007ff0b7290 */ /* 0x000fe40008ffe4ff */
[----:B------:R-:W-:-:S07]  /*02d0*/  UIADD3.X UR7, UPT, UPT, URZ, UR7, URZ, UP0, !UPT ;  /* 0x00000007ff077290 */ /* 0x000fce00087fe4ff */
[----:B------:R3:W-:Y:S02]  /*02e0*/  UTMACCTL.PF [UR10] ;  /* 0x000000000a0079b9 */ /* 0x0007e40008040000 */
[----:B------:R3:W-:Y:S02]  /*02f0*/  UTMACCTL.PF [UR6] ;  /* 0x00000000060079b9 */ /* 0x0007e40008040000 */
[----:B---3--:R-:W-:Y:S01]  /*0300*/  NOP ;  /* 0x0000000000007918 */ /* 0x008fe20000000000 */
.L_x_5:
[----:B------:R-:W-:Y:S05]  /*0310*/  BSYNC.RECONVERGENT B0 ;  /* 0x0000000000007941 */ /* 0x000fea0003800200 */
.L_x_4:
[----:B------:R-:W-:Y:S04]  /*0320*/  BSSY.RECONVERGENT B0, `(.L_x_6) ;  /* 0x000000a000007945 */ /* 0x000fe80003800200 */
        /* <DEDUP_REMOVED lines=9> */
.L_x_7:
[----:B------:R-:W-:Y:S05]  /*03c0*/  BSYNC.RECONVERGENT B0 ;  /* 0x0000000000007941 */ /* 0x000fea0003800200 */
.L_x_6:
[----:B------:R-:W3:Y:S01]  /*03d0*/  LDCU.64 UR6, c[0x0][0x888] ;  /* 0x00011100ff0677ac */ /* 0x000ee20008000a00 */
[----:B------:R-:W-:Y:S02]  /*03e0*/  UISETP.EQ.U32.AND UP1, UPT, UR4, URZ, UPT ;  /* 0x000000ff0400728c */ /* 0x000fe4000bf22070 */
[----:B------:R-:W-:Y:S02]  /*03f0*/  UPLOP3.LUT UP2, UPT, UPT, UPT, UPT, 0x80, 0x8 ;  /* 0x000000000008789c */ /* 0x000fe40003f4f070 */
[----:B---3--:R-:W-:-:S04]  /*0400*/  UISETP.NE.U32.AND UP0, UPT, UR6, URZ, UPT ;  /* 0x000000ff0600728c */ /* 0x008fc8000bf05070 */
[----:B------:R-:W-:-:S04]  /*0410*/  UISETP.NE.AND.EX UP0, UPT, UR7, URZ, UPT, UP0 ;  /* 0x000000ff0700728c */ /* 0x000fc8000bf05300 */
[----:B------:R-:W-:-:S04]  /*0420*/  UISETP.EQ.OR.EX UP3, UPT, UR5, URZ, !UP0, UP1 ;  /* 0x000000ff0500728c */ /* 0x000fc8000c762710 */
[----:B------:R-:W-:-:S05]  /*0430*/  UP2UR UR50, UPR, URZ, 0x8 ;  /* 0x00000008ff327883 */ /* 0x000fca0008000000 */
[----:B------:R-:W-:Y:S07]  /*0440*/  BRA.U !UP3, `(.L_x_8) ;  /* 0x000000010b207547 */ /* 0x000fee000b800000 */
[----:B------:R-:W-:Y:S01]  /*0450*/  UISETP.NE.U32.AND UP2, UPT, UR4, URZ, UPT ;  /* 0x000000ff0400728c */ /* 0x000fe2000bf45070 */
[----:B-----5:R-:W-:Y:S01]  /*0460*/  FSETP.NEU.AND P0, PT, R81, RZ, PT ;  /* 0x000000ff5100720b */ /* 0x020fe20003f0d000 */
[----:B------:R-:W-:Y:S02]  /*0470*/  USEL UR4, URZ, 0xffffffff, UP0 ;  /* 0xffffffffff047887 */ /* 0x000fe40008000000 */
[----:B------:R-:W-:-:S10]  /*0480*/  UISETP.NE.AND.EX UP2, UPT, UR5, URZ, UPT, UP2 ;  /* 0x000000ff0500728c */ /* 0x000fd4000bf45320 */
[----:B------:R-:W-:Y:S01]  /*0490*/  VOTEU.ANY UP1, P0 ;  /* 0x0000000000ff7886 */ /* 0x000fe20000020100 */
[----:B------:R-:W-:-:S04]  /*04a0*/  @!UP2 USEL UR4, URZ, 0xffffffff, UP1 ;  /* 0xffffffffff04a887 */ /* 0x000fc80008800000 */
[----:B------:R-:W-:-:S04]  /*04b0*/  ULOP3.LUT UR4, UR4, 0x1, URZ, 0xc0, !UPT ;  /* 0x0000000104047892 */ /* 0x000fc8000f8ec0ff */
[----:B------:R-:W-:-:S11]  /*04c0*/  UISETP.NE.U32.AND UP2, UPT, UR4, 0x1, UPT ;  /* 0x000000010400788c */ /* 0x000fd6000bf45070 */
.L_x_8:
[----:B-1----:R-:W1:Y:S01]  /*04d0*/  SHFL.IDX PT, R2, R173, RZ, 0x1f ;  /* 0x00001fffad027589 */ /* 0x002e6200000e0000 */
[----:B------:R-:W-:-:S04]  /*04e0*/  UISETP.NE.AND UP1, UPT, UR8, 0x2, UPT ;  /* 0x000000020800788c */ /* 0x000fc8000bf25270 */
[----:B------:R-:W-:Y:S01]  /*04f0*/  USEL UR6, URZ, 0x1, UP1 ;  /* 0x00000001ff067887 */ /* 0x000fe20008800000 */
[----:B-1----:R-:W-:-:S13]  /*0500*/  ISETP.NE.AND P0, PT, R2, RZ, PT ;  /* 0x000000ff0200720c */ /* 0x002fda0003f05270 */
[----:B------:R-:W-:Y:S05]  /*0510*/  @P0 BRA `(.L_x_9) ;  /* 0x0000000000400947 */ /* 0x000fea0003800000 */
[----:B------:R-:W1:Y:S01]  /*0520*/  S2UR UR5, SR_CgaCtaId ;  /* 0x00000000000579c3 */ /* 0x000e620000008800 */
[----:B------:R-:W-:Y:S01]  /*0530*/  UMOV UR7, 0x400 ;  /* 0x0000040000077882 */ /* 0x000fe20000000000 */
[----:B------:R-:W-:Y:S01]  /*0540*/  UMOV UR4, 0x1 ;  /* 0x0000000100047882 */ /* 0x000fe20000000000 */
[----:B------:R-:W-:Y:S01]  /*0550*/  ELECT P0, URZ, PT ;  /* 0x0000000000ff782f */ /* 0x000fe20003800000 */
[----:B------:R-:W-:-:S04]  /*0560*/  UIADD3 UR10, UPT, UPT, -UR4, 0x100000, URZ ;  /* 0x00100000040a7890 */ /* 0x000fc8000fffe1ff */
[----:B------:R-:W-:Y:S02]  /*0570*/  USHF.L.U32 UR11, UR10, 0xb, URZ ;  /* 0x0000000b0a0b7899 */ /* 0x000fe400080006ff */
[----:B------:R-:W-:Y:S02]  /*0580*/  USHF.L.U32 UR10, UR10, 0x1, URZ ;  /* 0x000000010a0a7899 */ /* 0x000fe400080006ff */
[----:B-1----:R-:W-:Y:S01]  /*0590*/  ULEA UR5, UR5, UR7, 0x18 ;  /* 0x0000000705057291 */ /* 0x002fe2000f8ec0ff */
[----:B------:R-:W1:Y:S11]  /*05a0*/  FENCE.VIEW.ASYNC.S ;  /* 0x00000000000073c6 */ /* 0x000e760000000000 */
[----:B-1----:R1:W3:Y:S01]  /*05b0*/  SYNCS.EXCH.64 URZ, [UR5], UR10 ;  /* 0x0000000a05ff75b2 */ /* 0x0022e20008000100 */
[----:B------:R1:W4:Y:S01]  /*05c0*/  SYNCS.EXCH.64 URZ, [UR5+0x18], UR10 ;  /* 0x0000180a05ff75b2 */ /* 0x0003220008000100 */
[----:B------:R1:W1:Y:S01]  /*05d0*/  SYNCS.EXCH.64 URZ, [UR5+0x8], UR10 ;  /* 0x0000080a05ff75b2 */ /* 0x0002620008000100 */
[----:B------:R1:W1:Y:S01]  /*05e0*/  SYNCS.EXCH.64 URZ, [UR5+0x20], UR10 ;  /* 0x0000200a05ff75b2 */ /* 0x0002620008000100 */
[----:B------:R1:W1:Y:S01]  /*05f0*/  SYNCS.EXCH.64 URZ, [UR5+0x10], UR10 ;  /* 0x0000100a05ff75b2 */ /* 0x0002620008000100 */
[----:B------:R1:W1:Y:S01]  /*0600*/  SYNCS.EXCH.64 URZ, [UR5+0x28], UR10 ;  /* 0x0000280a05ff75b2 */ /* 0x0002620008000100 */
[----:B------:R-:W-:Y:S01]  /*0610*/  NOP ;  /* 0x0000000000007918 */ /* 0x000fe20000000000 */
.L_x_9:
[----:B------:R-:W2:Y:S01]  /*0620*/  SHFL.IDX PT, R2, R173, RZ, 0x1f ;  /* 0x00001fffad027589 */ /* 0x000ea200000e0000 */
[----:B------:R-:W-:Y:S01]  /*0630*/  NOP ;  /* 0x0000000000007918 */ /* 0x000fe20000000000 */
[----:B--2---:R-:W-:-:S13]  /*0640*/  ISETP.NE.AND P0, PT, R2, 0x1, PT ;  /* 0x000000010200780c */ /* 0x004fda0003f05270 */
[----:B------:R-:W-:Y:S05]  /*0650*/  @P0 BRA `(.L_x_10) ;  /* 0x0000000000580947 */ /* 0x000fea0003800000 */
[----:B------:R-:W2:Y:S01]  /*0660*/  S2UR UR7, SR_CgaCtaId ;  /* 0x00000000000779c3 */ /* 0x000ea20000008800 */
[----:B------:R-:W-:Y:S01]  /*0670*/  UMOV UR9, 0x400 ;  /* 0x0000040000097882 */ /* 0x000fe20000000000 */
[----:B-1----:R-:W-:Y:S01]  /*0680*/  UMOV UR5, 0x20 ;  /* 0x0000002000057882 */ /* 0x002fe20000000000 */
[----:B------:R-:W-:Y:S01]  /*0690*/  UMOV UR4, 0x80 ;  /* 0x0000008000047882 */ /* 0x000fe20000000000 */
[----:B------:R-:W-:-:S04]  /*06a0*/  UIADD3 UR10, UPT, UPT, -UR5, 0x100000, URZ ;  /* 0x00100000050a7890 */ /* 0x000fc8000fffe1ff */
[----:B------:R-:W-:Y:S02]  /*06b0*/  USHF.L.U32 UR11, UR10, 0xb, URZ ;  /* 0x0000000b0a0b7899 */ /* 0x000fe400080006ff */
[----:B------:R-:W-:Y:S02]  /*06c0*/  USHF.L.U32 UR10, UR10, 0x1, URZ ;  /* 0x000000010a0a7899 */ /* 0x000fe400080006ff */
[----:B------:R-:W-:-:S04]  /*06d0*/  UIADD3 UR4, UPT, UPT, -UR4, 0x100000, URZ ;  /* 0x0010000004047890 */ /* 0x000fc8000fffe1ff */
[----:B------:R-:W-:Y:S02]  /*06e0*/  USHF.L.U32 UR5, UR4, 0xb, URZ ;  /* 0x0000000b04057899 */ /* 0x000fe400080006ff */
[----:B------:R-:W-:Y:S01]  /*06f0*/  USHF.L.U32 UR4, UR4, 0x1, URZ ;  /* 0x0000000104047899 */ /* 0x000fe200080006ff */
[----:B------:R-:W-:Y:S01]  /*0700*/  ELECT P0, URZ, PT ;  /* 0x0000000000ff782f */ /* 0x000fe20003800000 */
[----:B--2---:R-:W-:Y:S01]  /*0710*/  ULEA UR7, UR7, UR9, 0x18 ;  /* 0x0000000907077291 */ /* 0x004fe2000f8ec0ff */
[----:B------:R-:W1:Y:S11]  /*0720*/  FENCE.VIEW.ASYNC.S ;  /* 0x00000000000073c6 */ /* 0x000e760000000000 */
[----:B-1----:R2:W1:Y:S01]  /*0730*/  SYNCS.EXCH.64 URZ, [UR7+0x30], UR10 ;  /* 0x0000300a07ff75b2 */ /* 0x0024620008000100 */
[----:B------:R2:W1:Y:S01]  /*0740*/  SYNCS.EXCH.64 URZ, [UR7+0x50], UR4 ;  /* 0x0000500407ff75b2 */ /* 0x0004620008000100 */
[----:B------:R2:W1:Y:S01]  /*0750*/  SYNCS.EXCH.64 URZ, [UR7+0x38], UR10 ;  /* 0x0000380a07ff75b2 */ /* 0x0004620008000100 */
[----:B------:R2:W1:Y:S01]  /*0760*/  SYNCS.EXCH.64 URZ, [UR7+0x58], UR4 ;  /* 0x0000580407ff75b2 */ /* 0x0004620008000100 */
[----:B------:R2:W1:Y:S01]  /*0770*/  SYNCS.EXCH.64 URZ, [UR7+0x40], UR10 ;  /* 0x0000400a07ff75b2 */ /* 0x0004620008000100 */
[----:B------:R2:W1:Y:S01]  /*0780*/  SYNCS.EXCH.64 URZ, [UR7+0x60], UR4 ;  /* 0x0000600407ff75b2 */ /* 0x0004620008000100 */
[----:B------:R2:W1:Y:S01]  /*0790*/  SYNCS.EXCH.64 URZ, [UR7+0x48], UR10 ;  /* 0x0000480a07ff75b2 */ /* 0x0004620008000100 */
[----:B------:R2:W1:Y:S02]  /*07a0*/  SYNCS.EXCH.64 URZ, [UR7+0x68], UR4 ;  /* 0x0000680407ff75b2 */ /* 0x0004640008000100 */
[----:B--2---:R-:W-:Y:S01]  /*07b0*/  NOP ;  /* 0x0000000000007918 */ /* 0x004fe20000000000 */
.L_x_10:
[----:B------:R-:W2:Y:S01]  /*07c0*/  SHFL.IDX PT, R2, R173, RZ, 0x1f ;  /* 0x00001fffad027589 */ /* 0x000ea200000e0000 */
[----:B------:R-:W-:Y:S01]  /*07d0*/  NOP ;  /* 0x0000000000007918 */ /* 0x000fe20000000000 */
[----:B--2---:R-:W-:-:S13]  /*07e0*/  ISETP.NE.AND P0, PT, R2, 0x3, PT ;  /* 0x000000030200780c */ /* 0x004fda0003f05270 */
[----:B------:R-:W-:Y:S05]  /*07f0*/  @P0 BRA `(.L_x_11) ;  /* 0x0000000000300947 */ /* 0x000fea0003800000 */
[----:B-1----:R-:W1:Y:S01]  /*0800*/  S2UR UR5, SR_CgaCtaId ;  /* 0x00000000000579c3 */ /* 0x002e620000008800 */
        /* <DEDUP_REMOVED lines=8> */
[----:B-1----:R2:W1:Y:S01]  /*0890*/  SYNCS.EXCH.64 URZ, [UR5+0x70], UR10 ;  /* 0x0000700a05ff75b2 */ /* 0x0024620008000100 */
[----:B------:R2:W1:Y:S02]  /*08a0*/  SYNCS.EXCH.64 URZ, [UR5+0x78], UR10 ;  /* 0x0000780a05ff75b2 */ /* 0x0004640008000100 */
[----:B--2---:R-:W-:Y:S01]  /*08b0*/  NOP ;  /* 0x0000000000007918 */ /* 0x004fe20000000000 */
.L_x_11:
[----:B------:R-:W2:Y:S01]  /*08c0*/  SHFL.IDX PT, R2, R173, RZ, 0x1f ;  /* 0x00001fffad027589 */ /* 0x000ea200000e0000 */
[----:B------:R-:W-:Y:S01]  /*08d0*/  NOP ;  /* 0x0000000000007918 */ /* 0x000fe20000000000 */
[----:B--2---:R-:W-:-:S13]  /*08e0*/  ISETP.NE.AND P0, PT, R2, 0x4, PT ;  /* 0x000000040200780c */ /* 0x004fda0003f05270 */
[----:B------:R-:W-:Y:S05]  /*08f0*/  @P0 BRA `(.L_x_12) ;  /* 0x00000000004c0947 */ /* 0x000fea0003800000 */
[----:B-1----:R-:W1:Y:S01]  /*0900*/  S2UR UR5, SR_CgaCtaId ;  /* 0x00000000000579c3 */ /* 0x002e620000008800 */
[----:B------:R-:W-:Y:S01]  /*0910*/  UMOV UR9, 0x100 ;  /* 0x0000010000097882 */ /* 0x000fe20000000000 */
[----:B------:R-:W-:Y:S01]  /*0920*/  UMOV UR7, 0x400 ;  /* 0x0000040000077882 */ /* 0x000fe20000000000 */
[----:B------:R-:W-:Y:S01]  /*0930*/  USEL UR9, UR9, 0xe0, UP2 ;  /* 0x000000e009097887 */ /* 0x000fe20009000000 */
[----:B------:R-:W-:Y:S01]  /*0940*/  UMOV UR4, 0x1 ;  /* 0x0000000100047882 */ /* 0x000fe20000000000 */
[----:B------:R-:W-:Y:S01]  /*0950*/  ELECT P0, URZ, PT ;  /* 0x0000000000ff782f */ /* 0x000fe20003800000 */
[----:B------:R-:W-:-:S04]  /*0960*/  UIADD3 UR10, UPT, UPT, -UR4, 0x100000, URZ ;  /* 0x00100000040a7890 */ /* 0x000fc8000fffe1ff */
[----:B------:R-:W-:Y:S02]  /*0970*/  USHF.L.U32 UR11, UR10, 0xb, URZ ;  /* 0x0000000b0a0b7899 */ /* 0x000fe400080006ff */
[----:B------:R-:W-:Y:S02]  /*0980*/  USHF.L.U32 UR10, UR10, 0x1, URZ ;  /* 0x000000010a0a7899 */ /* 0x000fe400080006ff */
[----:B------:R-:W-:-:S04]  /*0990*/  UIADD3 UR12, UPT, UPT, -UR9, 0x100000, URZ ;  /* 0x00100000090c7890 */ /* 0x000fc8000fffe1ff */
[----:B------:R-:W-:Y:S02]  /*09a0*/  USHF.L.U32 UR13, UR12, 0xb, URZ ;  /* 0x0000000b0c0d7899 */ /* 0x000fe400080006ff */
[----:B------:R-:W-:Y:S02]  /*09b0*/  USHF.L.U32 UR12, UR12, 0x1, URZ ;  /* 0x000000010c0c7899 */ /* 0x000fe400080006ff */
[----:B-1----:R-:W-:Y:S01]  /*09c0*/  ULEA UR5, UR5, UR7, 0x18 ;  /* 0x0000000705057291 */ /* 0x002fe2000f8ec0ff */
[----:B------:R-:W1:Y:S11]  /*09d0*/  FENCE.VIEW.ASYNC.S ;  /* 0x00000000000073c6 */ /* 0x000e760000000000 */
[----:B-1----:R2:W1:Y:S01]  /*09e0*/  SYNCS.EXCH.64 URZ, [UR5+0x80], UR10 ;  /* 0x0000800a05ff75b2 */ /* 0x0024620008000100 */
[----:B------:R2:W1:Y:S01]  /*09f0*/  SYNCS.EXCH.64 URZ, [UR5+0x90], UR12 ;  /* 0x0000900c05ff75b2 */ /* 0x0004620008000100 */
[----:B------:R2:W1:Y:S01]  /*0a00*/  SYNCS.EXCH.64 URZ, [UR5+0x88], UR10 ;  /* 0x0000880a05ff75b2 */ /* 0x0004620008000100 */
[----:B------:R2:W1:Y:S02]  /*0a10*/  SYNCS.EXCH.64 URZ, [UR5+0x98], UR12 ;  /* 0x0000980c05ff75b2 */ /* 0x0004640008000100 */
[----:B--2---:R-:W-:Y:S01]  /*0a20*/  NOP ;  /* 0x0000000000007918 */ /* 0x004fe20000000000 */
.L_x_12:
        /* <DEDUP_REMOVED lines=20> */
[----:B------:R2:W1:Y:S02]  /*0b70*/  SYNCS.EXCH.64 URZ, [UR7+0xb8], UR4 ;  /* 0x0000b80407ff75b2 */ /* 0x0004640008000100 */
[----:B--2---:R-:W-:Y:S01]  /*0b80*/  NOP ;  /* 0x0000000000007918 */ /* 0x004fe20000000000 */
.L_x_13:
        /* <DEDUP_REMOVED lines=18> */
.L_x_14:
[----:B-1----:R-:W1:Y:S01]  /*0cb0*/  S2UR UR5, SR_CTAID.X ;  /* 0x00000000000579c3 */ /* 0x002e620000002500 */
[----:B------:R-:W-:-:S05]  /*0cc0*/  CS2R.32 R170, SR_CgaSize ;  /* 0x0000000000aa7805 */ /* 0x000fca0000008a00 */
[----:B------:R-:W-:-:S05]  /*0cd0*/  IMAD R170, R170, -0xa0, RZ ;  /* 0xffffff60aaaa7824 */ /* 0x000fca00078e02ff */
[----:B------:R-:W-:-:S14]  /*0ce0*/  R2UR UR9, R170 ;  /* 0x00000000aa0972ca */ /* 0x000fdc00000e0000 */
[----:B------:R-:W2:Y:S01]  /*0cf0*/  LDCU UR9, c[0x0][UR9+0x2b0] ;  /* 0x00005600090977ac */ /* 0x000ea20008000800 */
[----:B------:R-:W-:Y:S01]  /*0d00*/  NOP ;  /* 0x0000000000007918 */ /* 0x000fe20000000000 */
[----:B------:R-:W-:-:S05]  /*0d10*/  CS2R.32 R170, SR_CgaSize ;  /* 0x0000000000aa7805 */ /* 0x000fca0000008a00 */
[----:B------:R-:W-:-:S05]  /*0d20*/  IMAD R170, R170, -0xa0, RZ ;  /* 0xffffff60aaaa7824 */ /* 0x000fca00078e02ff */
[----:B------:R-:W-:-:S14]  /*0d30*/  R2UR UR7, R170 ;  /* 0x00000000aa0772ca */ /* 0x000fdc00000e0000 */
[----:B------:R-:W3:Y:S01]  /*0d40*/  LDCU UR7, c[0x0][UR7+0x2b4] ;  /* 0x00005680070777ac */ /* 0x000ee20008000800 */
[----:B------:R-:W4:Y:S08]  /*0d50*/  S2UR UR4, SR_CTAID.Y ;  /* 0x00000000000479c3 */ /* 0x000f300000002600 */
[----:B------:R-:W3:Y:S01]  /*0d60*/  LDC R9, c[0x0][0xb24] ;  /* 0x0002c900ff097b82 */ /* 0x000ee20000000800 */
[----:B-1----:R-:W-:-:S02]  /*0d70*/  I2FP.F32.U32 R5, UR5 ;  /* 0x0000000500057c45 */ /* 0x002fc40008201000 */
[----:B------:R-:W-:-:S05]  /*0d80*/  CS2R.32 R3, SR_CgaSize ;  /* 0x0000000000037805 */ /* 0x000fca0000008a00 */
[----:B------:R-:W-:-:S06]  /*0d90*/  IMAD R3, R3, -0xa0, RZ ;  /* 0xffffff6003037824 */ /* 0x000fcc00078e02ff */
[----:B------:R-:W1:Y:S01]  /*0da0*/  LDC R3, c[0x0][R3+0x2a0] ;  /* 0x0000a80003037b82 */ /* 0x000e620000000800 */
[----:B------:R-:W-:Y:S01]  /*0db0*/  MOV R21, UR5 ;  /* 0x0000000500157c02 */ /* 0x000fe20008000f00 */
[----:B--2---:R-:W-:Y:S01]  /*0dc0*/  FMUL R5, R5, UR9 ;  /* 0x0000000905057c20 */ /* 0x004fe20008400000 */
[----:B----4-:R-:W-:Y:S02]  /*0dd0*/  I2FP.F32.U32 R4, UR4 ;  /* 0x0000000400047c45 */ /* 0x010fe40008201000 */
[----:B------:R-:W-:-:S05]  /*0de0*/  CS2R.32 R2, SR_CgaSize ;  /* 0x0000000000027805 */ /* 0x000fca0000008a00 */
[----:B------:R-:W-:-:S06]  /*0df0*/  IMAD R2, R2, -0xa0, RZ ;  /* 0xffffff6002027824 */ /* 0x000fcc00078e02ff */
[----:B------:R-:W2:Y:S01]  /*0e00*/  LDC R2, c[0x0][R2+0x2a4] ;  /* 0x0000a90002027b82 */ /* 0x000ea20000000800 */
[----:B------:R-:W4:Y:S01]  /*0e10*/  F2I.U32.TRUNC.NTZ R170, R5 ;  /* 0x0000000500aa7305 */ /* 0x000f22000020f000 */
[----:B------:R-:W-:Y:S01]  /*0e20*/  MOV R20, UR4 ;  /* 0x0000000400147c02 */ /* 0x000fe20008000f00 */
[----:B---3--:R-:W-:-:S05]  /*0e30*/  FMUL R4, R4, UR7 ;  /* 0x0000000704047c20 */ /* 0x008fca0008400000 */
[----:B------:R-:W-:Y:S01]  /*0e40*/  BAR.SYNC.DEFER_BLOCKING 0x0 ;  /* 0x0000000000007b1d */ /* 0x000fe20000010000 */
[----:B------:R-:W-:-:S05]  /*0e50*/  ISETP.GE.AND P0, PT, R9, 0x1, PT ;  /* 0x000000010900780c */ /* 0x000fca0003f06270 */
[----:B------:R-:W3:Y:S02]  /*0e60*/  F2I.U32.TRUNC.NTZ R147, R4 ;  /* 0x0000000400937305 */ /* 0x000ee4000020f000 */
[----:B------:R-:W2:Y:S01]  /*0e70*/  S2UR UR36, SR_CTAID.Z ;  /* 0x00000000002479c3 */ /* 0x000ea20000002700 */
[----:B----4-:R-:W-:-:S05]  /*0e80*/  IADD3 R170, PT, PT, -R170, RZ, RZ ;  /* 0x000000ffaaaa7210 */ /* 0x010fca0007ffe1ff */
[----:B-1----:R-:W-:Y:S01]  /*0e90*/  IMAD R170, R3, R170, UR5 ;  /* 0x0000000503aa7e24 */ /* 0x002fe2000f8e02aa */
[----:B---3--:R-:W-:-:S05]  /*0ea0*/  IADD3 R147, PT, PT, -R147, RZ, RZ ;  /* 0x000000ff93937210 */ /* 0x008fca0007ffe1ff */
[----:B--2---:R-:W-:Y:S01]  /*0eb0*/  IMAD R147, R2, R147, UR4 ;  /* 0x0000000402937e24 */ /* 0x004fe2000f8e0293 */
[----:B------:R-:W-:Y:S06]  /*0ec0*/  @!P0 BRA `(.L_x_15) ;  /* 0x0000000000b88947 */ /* 0x000fec0003800000 */
[----:B------:R-:W1:Y:S01]  /*0ed0*/  LDC.64 R4, c[0x0][0xb18] ;  /* 0x0002c600ff047b82 */ /* 0x000e620000000a00 */
[----:B------:R-:W-:-:S07]  /*0ee0*/  ISETP.NE.AND P0, PT, R9, 0x1, PT ;  /* 0x000000010900780c */ /* 0x000fce0003f05270 */
[----:B------:R-:W2:Y:S08]  /*0ef0*/  LDC R10, c[0x0][0xb0c] ;  /* 0x0002c300ff0a7b82 */ /* 0x000eb00000000800 */
[----:B------:R-:W3:Y:S08]  /*0f00*/  LDC R11, c[0x0][0x370] ;  /* 0x0000dc00ff0b7b82 */ /* 0x000ef00000000800 */
[----:B------:R-:W4:Y:S01]  /*0f10*/  LDC R12, c[0x0][0x374] ;  /* 0x0000dd00ff0c7b82 */ /* 0x000f220000000800 */
[----:B-1----:R-:W-:-:S07]  /*0f20*/  ISETP.NE.AND P1, PT, R4, 0x1, PT ;  /* 0x000000010400780c */ /* 0x002fce0003f25270 */
[----:B------:R-:W3:Y:S01]  /*0f30*/  LDC.64 R6, c[0x0][0xb10] ;  /* 0x0002c400ff067b82 */ /* 0x000ee20000000a00 */
[----:B--2---:R-:W-:-:S07]  /*0f40*/  ISETP.NE.AND P2, PT, R10, 0x1, PT ;  /* 0x000000010a00780c */ /* 0x004fce0003f45270 */
[----:B------:R-:W1:Y:S08]  /*0f50*/  LDC R8, c[0x0][0xb20] ;  /* 0x0002c800ff087b82 */ /* 0x000e700000000800 */
[----:B------:R-:W2:Y:S01]  /*0f60*/  LDC.64 R2, c[0x0][0xb28] ;  /* 0x0002ca00ff027b82 */ /* 0x000ea20000000a00 */
[----:B----4-:R-:W-:-:S04]  /*0f70*/  IMAD.HI.U32 R13, R12, R5, RZ ;  /* 0x000000050c0d7227 */ /* 0x010fc800078e00ff */
[----:B------:R-:W-:-:S04]  /*0f80*/  IMAD.HI.U32 R5, R20, R5, RZ ;  /* 0x0000000514057227 */ /* 0x000fc800078e00ff */
[----:B---3--:R-:W-:-:S04]  /*0f90*/  IMAD.HI.U32 R14, R11, R6, RZ ;  /* 0x000000060b0e7227 */ /* 0x008fc800078e00ff */
[C---:B------:R-:W-:Y:S01]  /*0fa0*/  IMAD.HI.U32 R16, R21.reuse, R6, RZ ;  /* 0x0000000615107227 */ /* 0x040fe200078e00ff */
[-C--:B------:R-:W-:Y:S02]  /*0fb0*/  @P2 SHF.R.U32.HI R11, RZ, R7.reuse, R14 ;  /* 0x00000007ff0b2219 */ /* 0x080fe4000001160e */
[-C--:B-1----:R-:W-:Y:S02]  /*0fc0*/  @P1 SHF.R.U32.HI R12, RZ, R8.reuse, R13 ;  /* 0x00000008ff0c1219 */ /* 0x082fe4000001160d */
[----:B------:R-:W-:Y:S02]  /*0fd0*/  SHF.R.U32.HI R5, RZ, R8, R5 ;  /* 0x00000008ff057219 */ /* 0x000fe40000011605 */
[----:B------:R-:W-:Y:S02]  /*0fe0*/  SHF.R.U32.HI R16, RZ, R7, R16 ;  /* 0x00000007ff107219 */ /* 0x000fe40000011610 */
[----:B------:R-:W-:Y:S01]  /*0ff0*/  SEL R5, R20, R5, !P1 ;  /* 0x0000000514057207 */ /* 0x000fe20004800000 */
[----:B--2---:R-:W-:Y:S01]  /*1000*/  IMAD.HI.U32 R14, R12, R2, RZ ;  /* 0x000000020c0e7227 */ /* 0x004fe200078e00ff */
[----:B------:R-:W-:-:S02]  /*1010*/  SEL R7, R21, R16, !P2 ;  /* 0x0000001015077207 */ /* 0x000fc40005000000 */
[----:B------:R-:W-:Y:S01]  /*1020*/  IADD3 R13, PT, PT, -R5, RZ, RZ ;  /* 0x000000ff050d7210 */ /* 0x000fe20007ffe1ff */
[----:B------:R-:W-:Y:S01]  /*1030*/  IMAD.HI.U32 R6, R11, R2, RZ ;  /* 0x000000020b067227 */ /* 0x000fe200078e00ff */
[----:B------:R-:W-:-:S03]  /*1040*/  @P0 SHF.R.U32.HI R12, RZ, R3, R14 ;  /* 0x00000003ff0c0219 */ /* 0x000fc6000001160e */
[----:B------:R-:W-:Y:S01]  /*1050*/  IMAD R13, R4, R13, R20 ;  /* 0x0000000d040d7224 */ /* 0x000fe200078e0214 */
[----:B------:R-:W-:Y:S01]  /*1060*/  @P0 SHF.R.U32.HI R11, RZ, R3, R6 ;  /* 0x00000003ff0b0219 */ /* 0x000fe20000011606 */
[----:B------:R-:W-:-:S04]  /*1070*/  IMAD R12, R12, R9, RZ ;  /* 0x000000090c0c7224 */ /* 0x000fc800078e02ff */
[----:B------:R-:W-:Y:S01]  /*1080*/  IMAD R6, R11, R9, RZ ;  /* 0x000000090b067224 */ /* 0x000fe200078e02ff */
[----:B------:R-:W-:-:S04]  /*1090*/  ISETP.GE.AND P1, PT, R5, R12, PT ;  /* 0x0000000c0500720c */ /* 0x000fc80003f26270 */
[----:B------:R-:W-:Y:S01]  /*10a0*/  ISETP.GE.OR P1, PT, R7, R6, P1 ;  /* 0x000000060700720c */ /* 0x000fe20000f26670 */
[----:B------:R-:W-:-:S05]  /*10b0*/  IMAD.HI.U32 R6, R5, R2, RZ ;  /* 0x0000000205067227 */ /* 0x000fca00078e00ff */
[----:B------:R-:W-:-:S04]  /*10c0*/  SHF.R.U32.HI R6, RZ, R3, R6 ;  /* 0x00000003ff067219 */ /* 0x000fc80000011606 */
[----:B------:R-:W-:-:S03]  /*10d0*/  SEL R6, R5, R6, !P0 ;  /* 0x0000000605067207 */ /* 0x000fc60004000000 */
[----:B------:R-:W-:Y:S01]  /*10e0*/  @!P1 IMAD.HI.U32 R8, R7, R2, RZ ;  /* 0x0000000207089227 */ /* 0x000fe200078e00ff */
[----:B------:R-:W-:-:S04]  /*10f0*/  IADD3 R2, PT, PT, -R6, RZ, RZ ;  /* 0x000000ff06027210 */ /* 0x000fc80007ffe1ff */
[----:B------:R-:W-:Y:S01]  /*1100*/  @!P1 SHF.R.U32.HI R8, RZ, R3, R8 ;  /* 0x00000003ff089219 */ /* 0x000fe20000011608 */
[----:B------:R-:W-:-:S03]  /*1110*/  IMAD R2, R9, R2, R5 ;  /* 0x0000000209027224 */ /* 0x000fc600078e0205 */
[----:B------:R-:W-:-:S05]  /*1120*/  @!P1 SEL R3, R7, R8, !P0 ;  /* 0x0000000807039207 */ /* 0x000fca0004000000 */
[--C-:B------:R-:W-:Y:S02]  /*1130*/  @!P1 IMAD.IADD R6, R6, 0x1, -R3.reuse ;  /* 0x0000000106069824 */ /* 0x100fe400078e0a03 */
[----:B------:R-:W-:Y:S01]  /*1140*/  @!P1 IMAD R3, R2, R11, R3 ;  /* 0x0000000b02039224 */ /* 0x000fe200078e0203 */
[----:B------:R-:W-:Y:S01]  /*1150*/  IADD3 R2, PT, PT, -R7, RZ, RZ ;  /* 0x000000ff07027210 */ /* 0x000fe20007ffe1ff */
[----:B------:R-:W-:Y:S02]  /*1160*/  @!P1 IMAD R5, R6, R9, R7 ;  /* 0x0000000906059224 */ /* 0x000fe400078e0207 */
[----:B------:R-:W-:Y:S02]  /*1170*/  @!P1 IMAD.MOV.U32 R7, RZ, RZ, R3 ;  /* 0x000000ffff079224 */ /* 0x000fe400078e0003 */
[----:B------:R-:W-:Y:S02]  /*1180*/  IMAD R2, R10, R2, R21 ;  /* 0x000000020a027224 */ /* 0x000fe400078e0215 */
[----:B------:R-:W-:-:S02]  /*1190*/  IMAD R20, R5, R4, R13 ;  /* 0x0000000405147224 */ /* 0x000fc400078e020d */
[----:B------:R-:W-:Y:S02]  /*11a0*/  IMAD R21, R7, R10, R2 ;  /* 0x0000000a07157224 */ /* 0x000fe400078e0202 */
.L_x_15:
[----:B------:R-:W1:Y:S01]  /*11b0*/  LDCU UR4, c[0x0][0xb30] ;  /* 0x00016600ff0477ac */ /* 0x000e620008000800 */
[----:B------:R-:W2:Y:S08]  /*11c0*/  S2UR UR37, SR_CgaCtaId ;  /* 0x00000000002579c3 */ /* 0x000eb00000008800 */
[----:B------:R-:W3:Y:S01]  /*11d0*/  LDC R72, c[0x0][0xb24] ;  /* 0x0002c900ff487b82 */ /* 0x000ee20000000800 */
[----:B-1----:R-:W-:-:S09]  /*11e0*/  UISETP.NE.AND UP1, UPT, UR4, 0x1, UPT ;  /* 0x000000010400788c */ /* 0x002fd2000bf25270 */
[----:B--2---:R-:W-:Y:S05]  /*11f0*/  BRA.U UP1, `(.L_x_16) ;  /* 0x0000000101407547 */ /* 0x004fea000b800000 */
[----:B------:R-:W1:Y:S08]  /*1200*/  LDC.64 R4, c[0x0][0xb10] ;  /* 0x0002c400ff047b82 */ /* 0x000e700000000a00 */
[----:B------:R-:W2:Y:S08]  /*1210*/  LDC.64 R2, c[0x0][0xb18] ;  /* 0x0002c600ff027b82 */ /* 0x000eb00000000a00 */
[----:B------:R-:W4:Y:S08]  /*1220*/  LDC R6, c[0x0][0xb20] ;  /* 0x0002c800ff067b82 */ /* 0x000f300000000800 */
[----:B------:R-:W3:Y:S01]  /*1230*/  LDC R8, c[0x0][0xb0c] ;  /* 0x0002c300ff087b82 */ /* 0x000ee20000000800 */
[----:B-1----:R-:W-:-:S05]  /*1240*/  IMAD.HI.U32 R4, R21, R4, RZ ;  /* 0x0000000415047227 */ /* 0x002fca00078e00ff */
[----:B------:R-:W-:Y:S01]  /*1250*/  SHF.R.U32.HI R4, RZ, R5, R4 ;  /* 0x00000005ff047219 */ /* 0x000fe20000011604 */
[----:B--2---:R-:W-:Y:S01]  /*1260*/  IMAD.HI.U32 R3, R20, R3, RZ ;  /* 0x0000000314037227 */ /* 0x004fe200078e00ff */
[----:B------:R-:W-:-:S04]  /*1270*/  ISETP.NE.AND P0, PT, R2, 0x1, PT ;  /* 0x000000010200780c */ /* 0x000fc80003f05270 */
[----:B----4-:R-:W-:-:S04]  /*1280*/  SHF.R.U32.HI R3, RZ, R6, R3 ;  /* 0x00000006ff037219 */ /* 0x010fc80000011603 */
[----:B------:R-:W-:Y:S02]  /*1290*/  SEL R3, R20, R3, !P0 ;  /* 0x0000000314037207 */ /* 0x000fe40004000000 */
[----:B---3--:R-:W-:-:S04]  /*12a0*/  ISETP.NE.AND P1, PT, R8, 0x1, PT ;  /* 0x000000010800780c */ /* 0x008fc80003f25270 */
[----:B------:R-:W-:-:S05]  /*12b0*/  SEL R4, R21, R4, !P1 ;  /* 0x0000000415047207 */ /* 0x000fca0004800000 */
[----:B------:R-:W-:Y:S02]  /*12c0*/  IMAD.IADD R5, R3, 0x1, -R4 ;  /* 0x0000000103057824 */ /* 0x000fe400078e0a04 */
[----:B------:R-:W-:Y:S02]  /*12d0*/  IMAD.IADD R3, R4, 0x1, -R3 ;  /* 0x0000000104037824 */ /* 0x000fe400078e0a03 */
[----:B------:R-:W-:Y:S02]  /*12e0*/  IMAD R21, R5, R8, R21 ;  /* 0x0000000805157224 */ /* 0x000fe400078e0215 */
[----:B------:R-:W-:-:S07]  /*12f0*/  IMAD R20, R3, R2, R20 ;  /* 0x0000000203147224 */ /* 0x000fce00078e0214 */
.L_x_16:
[----:B------:R-:W-:Y:S01]  /*1300*/  BAR.SYNC.DEFER_BLOCKING 0x0 ;  /* 0x0000000000007b1d */ /* 0x000fe20000010000 */
[----:B------:R-:W-:Y:S01]  /*1310*/  UISETP.NE.AND UP1, UPT, UR8, 0x2, UPT ;  /* 0x000000020800788c */ /* 0x000fe2000bf25270 */
[----:B------:R-:W-:Y:S02]  /*1320*/  ISETP.NE.OR P5, PT, R0, 0x2, !P5 ;  /* 0x000000020000780c */ /* 0x000fe40006fa5670 */
[----:B------:R-:W-:-:S06]  /*1330*/  LOP3.LUT R2, R185, 0x1f, RZ, 0xc0, !PT ;  /* 0x0000001fb9027812 */ /* 0x000fcc00078ec0ff */
[----:B------:R-:W-:Y:S05]  /*1340*/  BRA.U UP1, `(.L_x_17) ;  /* 0x0000001101387547 */ /* 0x000fea000b800000 */
[----:B------:R-:W1:Y:S01]  /*1350*/  LDCU UR13, c[0x0][0x38c] ;  /* 0x00007180ff0d77ac */ /* 0x000e620008000800 */
[----:B------:R-:W2:Y:S01]  /*1360*/  LDC R9, c[0x0][0x370] ;  /* 0x0000dc00ff097b82 */ /* 0x000ea20000000800 */
[----:B------:R-:W-:Y:S01]  /*1370*/  PLOP3.LUT P1, PT, PT, PT, UP2, 0x80, 0x8 ;  /* 0x000000000008781c */ /* 0x000fe20003f2f028 */
[----:B------:R-:W-:Y:S01]  /*1380*/  IMAD.MOV.U32 R15, RZ, RZ, 0x1 ;  /* 0x00000001ff0f7424 */ /* 0x000fe200078e00ff */
[----:B------:R-:W-:Y:S01]  /*1390*/  ISETP.EQ.OR P4, PT, R2, RZ, P5 ;  /* 0x000000ff0200720c */ /* 0x000fe20002f82670 */
[----:B------:R-:W-:Y:S01]  /*13a0*/  IMAD.MOV.U32 R14, RZ, RZ, RZ ;  /* 0x000000ffff0e7224 */ /* 0x000fe200078e00ff */
[----:B------:R-:W-:Y:S02]  /*13b0*/  PLOP3.LUT P1, PT, P1, PT, PT, 0x8, 0x80 ;  /* 0x000000000080781c */ /* 0x000fe40000f2e170 */
[----:B------:R-:W-:Y:S01]  /*13c0*/  CS2R R12, SRZ ;  /* 0x00000000000c7805 */ /* 0x000fe2000001ff00 */
[----:B------:R-:W-:Y:S01]  /*13d0*/  IMAD.MOV.U32 R10, RZ, RZ, 0x1 ;  /* 0x00000001ff0a7424 */ /* 0x000fe200078e00ff */
[----:B------:R-:W4:Y:S01]  /*13e0*/  LDC R0, c[0x0][0x374] ;  /* 0x0000dd00ff007b82 */ /* 0x000f220000000800 */
[----:B------:R-:W2:Y:S01]  /*13f0*/  LDCU.64 UR22, c[0x0][0x348] ;  /* 0x00006900ff1677ac */ /* 0x000ea20008000a00 */
[----:B------:R-:W-:Y:S01]  /*1400*/  UMOV UR6, URZ ;  /* 0x000000ff00067c82 */ /* 0x000fe20008000000 */
[----:B-1----:R-:W-:-:S04]  /*1410*/  UIADD3 UR5, UPT, UPT, UR13, 0x1f, URZ ;  /* 0x0000001f0d057890 */ /* 0x002fc8000fffe0ff */
[----:B------:R-:W-:-:S04]  /*1420*/  USHF.R.S32.HI UR4, URZ, 0x1f, UR5 ;  /* 0x0000001fff047899 */ /* 0x000fc80008011405 */
[----:B------:R-:W-:-:S04]  /*1430*/  ULEA.HI UR4, UR4, UR5, URZ, 0x5 ;  /* 0x0000000504047291 */ /* 0x000fc8000f8f28ff */
[----:B------:R-:W-:Y:S02]  /*1440*/  USHF.R.S32.HI UR15, URZ, 0x5, UR4 ;  /* 0x00000005ff0f7899 */ /* 0x000fe40008011404 */
[----:B------:R-:W-:Y:S02]  /*1450*/  UIADD3 UR4, UPT, UPT, UR13, -0x1, URZ ;  /* 0xffffffff0d047890 */ /* 0x000fe4000fffe0ff */
[----:B------:R-:W-:Y:S02]  /*1460*/  UISETP.LT.U32.AND UP0, UPT, UR15, 0x3, UPT ;  /* 0x000000030f00788c */ /* 0x000fe4000bf01070 */
[----:B------:R-:W-:Y:S02]  /*1470*/  UISETP.GE.U32.AND UP1, UPT, UR4, -0x3f, UPT ;  /* 0xffffffc10400788c */ /* 0x000fe4000bf26070 */
[----:B------:R-:W-:Y:S02]  /*1480*/  USEL UR14, UR15, 0x3, UP0 ;  /* 0x000000030f0e7887 */ /* 0x000fe40008000000 */
[----:B------:R-:W-:-:S02]  /*1490*/  UIADD3 UR13, UPT, UPT, UR13, 0x3e, URZ ;  /* 0x0000003e0d0d7890 */ /* 0x000fc4000fffe0ff */
[----:B------:R-:W-:Y:S02]  /*14a0*/  UIADD3 UR5, UPT, UPT, UR14, -0x1, URZ ;  /* 0xffffffff0e057890 */ /* 0x000fe4000fffe0ff */
[----:B------:R-:W-:-:S03]  /*14b0*/  UIADD3 UR7, UPT, UPT, UR15, -UR14, URZ ;  /* 0x8000000e0f077290 */ /* 0x000fc6000fffe0ff */
[----:B------:R-:W-:-:S04]  /*14c0*/  @UP1 UIADD3 UR5, UPT, UPT, UR14, URZ, URZ ;  /* 0x000000ff0e051290 */ /* 0x000fc8000fffe0ff */
[----:B--2---:R-:W-:-:S12]  /*14d0*/  UIADD3 UR5, UPT, UPT, UR5, 0x1, URZ ;  /* 0x0000000105057890 */ /* 0x004fd8000fffe0ff */
.L_x_35:
[----:B------:R-:W-:Y:S01]  /*14e0*/  UISETP.NE.AND UP0, UPT, UR37, URZ, UPT ;  /* 0x000000ff2500728c */ /* 0x000fe2000bf05270 */
[----:B------:R-:W1:Y:S08]  /*14f0*/  S2UR UR37, SR_CgaCtaId ;  /* 0x00000000002579c3 */ /* 0x000e700000008800 */
[----:B------:R-:W-:Y:S05]  /*1500*/  BRA.U UP0, `(.L_x_18) ;  /* 0x0000000100347547 */ /* 0x000fea000b800000 */
[----:B------:R-:W2:Y:S01]  /*1510*/  S2R R2, SR_CgaCtaId ;  /* 0x0000000000027919 */ /* 0x000ea20000008800 */
[----:B------:R-:W-:-:S04]  /*1520*/  MOV R3, 0x400 ;  /* 0x0000040000037802 */ /* 0x000fc80000000f00 */
[----:B--2---:R-:W-:Y:S02]  /*1530*/  LEA R3, R2, R3, 0x18 ;  /* 0x0000000302037211 */ /* 0x004fe400078ec0ff */
[----:B------:R-:W-:-:S03]  /*1540*/  SHF.L.U32 R2, R10, 0x1f, RZ ;  /* 0x0000001f0a027819 */ /* 0x000fc600000006ff */
[----:B------:R-:W-:-:S04]  /*1550*/  IMAD R3, R12, 0x8, R3 ;  /* 0x000000080c037824 */ /* 0x000fc800078e0203 */
[----:B------:R-:W2:Y:S02]  /*1560*/  SYNCS.PHASECHK.TRANS64.TRYWAIT P0, [R3+URZ+0xd0], R2 ;  /* 0x0000d002030075a7 */ /* 0x000ea400080011ff */
[----:B--2---:R-:W-:Y:S05]  /*1570*/  @!P0 BRA `(.L_x_19) ;  /* 0x0000009800148947 */ /* 0x004fea0003800000 */
.L_x_125:
[----:B------:R-:W-:Y:S01]  /*1580*/  VIADD R12, R12, 0x1 ;  /* 0x000000010c0c7836 */ /* 0x000fe20000000000 */
[----:B------:R2:W-:Y:S04]  /*1590*/  SYNCS.ARRIVE.TRANS64.A1T0 RZ, [R3+URZ+0xc0], RZ ;  /* 0x0000c0ff03ff79a7 */ /* 0x0005e800081000ff */
[----:B------:R-:W-:-:S04]  /*15a0*/  ISETP.NE.AND P0, PT, R12, 0x2, PT ;  /* 0x000000020c00780c */ /* 0x000fc80003f05270 */
[----:B------:R-:W-:Y:S02]  /*15b0*/  SEL R12, R12, RZ, P0 ;  /* 0x000000ff0c0c7207 */ /* 0x000fe40000000000 */
[----:B--2---:R-:W-:-:S04]  /*15c0*/  SEL R3, RZ, 0x1, P0 ;  /* 0x00000001ff037807 */ /* 0x004fc80000000000 */
[----:B------:R-:W-:-:S07]  /*15d0*/  LOP3.LUT R10, R10, R3, RZ, 0x3c, !PT ;  /* 0x000000030a0a7212 */ /* 0x000fce00078e3cff */
.L_x_18:
[----:B------:R-:W-:Y:S01]  /*15e0*/  UMOV UR4, 0x400 ;  /* 0x0000040000047882 */ /* 0x000fe20000000000 */
[----:B------:R-:W-:Y:S01]  /*15f0*/  SHF.L.U32 R2, R15, 0x1f, RZ ;  /* 0x0000001f0f027819 */ /* 0x000fe200000006ff */
[----:B-1----:R-:W-:Y:S01]  /*1600*/  ULEA UR4, UR37, UR4, 0x18 ;  /* 0x0000000425047291 */ /* 0x002fe2000f8ec0ff */
[----:B------:R-:W-:Y:S01]  /*1610*/  R2UR UR35, R21 ;  /* 0x00000000152372ca */ /* 0x000fe200000e0000 */
[----:B------:R-:W-:Y:S01]  /*1620*/  UISETP.GE.U32.AND UP0, UPT, UR13, 0x3f, UPT ;  /* 0x0000003f0d00788c */ /* 0x000fe2000bf06070 */
[----:B------:R-:W-:Y:S01]  /*1630*/  R2UR UR11, R20 ;  /* 0x00000000140b72ca */ /* 0x000fe200000e0000 */
[----:B------:R-:W-:Y:S01]  /*1640*/  ULEA UR8, UR6, UR4, 0x3 ;  /* 0x0000000406087291 */ /* 0x000fe2000f8e18ff */
[----:B------:R-:W-:-:S08]  /*1650*/  UMOV UR24, URZ ;  /* 0x000000ff00187c82 */ /* 0x000fd00008000000 */
[----:B------:R1:W2:Y:S01]  /*1660*/  SYNCS.PHASECHK.TRANS64.TRYWAIT P0, [UR8+0x18], R2 ;  /* 0x00001802ff0075a7 */ /* 0x0002a20008001108 */
[----:B------:R-:W-:Y:S02]  /*1670*/  USHF.L.U32 UR35, UR35, 0x7, URZ ;  /* 0x0000000723237899 */ /* 0x000fe400080006ff */
[----:B------:R-:W-:Y:S01]  /*1680*/  USHF.L.U32 UR11, UR11, 0x8, URZ ;  /* 0x000000080b0b7899 */ /* 0x000fe200080006ff */
[----:B------:R-:W-:Y:S11]  /*1690*/  BRA.U !UP0, `(.L_x_20) ;  /* 0x0000000108a87547 */ /* 0x000ff6000b800000 */
[----:B------:R-:W-:Y:S01]  /*16a0*/  UMOV UR16, URZ ;  /* 0x000000ff00107c82 */ /* 0x000fe20008000000 */
[----:B------:R-:W-:-:S05]  /*16b0*/  UMOV UR17, UR6 ;  /* 0x0000000600117c82 */ /* 0x000fca0008000000 */
.L_x_25:
[----:B-1----:R-:W-:Y:S01]  /*16c0*/  ULEA UR33, UR17, UR4, 0x3 ;  /* 0x0000000411217291 */ /* 0x002fe2000f8e18ff */
[----:B--2---:R-:W-:Y:S01]  /*16d0*/  @!P5 MOV R3, 0x3000 ;  /* 0x000030000003d802 */ /* 0x004fe20000000f00 */
[----:B--2---:R-:W-:Y:S10]  /*16e0*/  @P0 BRA `(.L_x_21) ;  /* 0x00000000000c0947 */ /* 0x004ff40003800000 */
[----:B------:R-:W-:-:S04]  /*16f0*/  SHF.L.U32 R5, R15, 0x1f, RZ ;  /* 0x0000001f0f057819 */ /* 0x000fc800000006ff */
[----:B------:R-:W2:Y:S02]  /*1700*/  SYNCS.PHASECHK.TRANS64.TRYWAIT P0, [UR33+0x18], R5 ;  /* 0x00001805ff0075a7 */ /* 0x000ea40008001121 */
[----:B--2---:R-:W-:Y:S05]  /*1710*/  @!P0 BRA `(.L_x_22) ;  /* 0x0000009400c08947 */ /* 0x004fea0003800000 */
.L_x_21:
[----:B------:R2:W-:Y:S01]  /*1720*/  @!P5 SYNCS.ARRIVE.TRANS64 RZ, [UR33], R3 ;  /* 0x00000003ffffd9a7 */ /* 0x0005e20008000021 */
[----:B------:R-:W-:Y:S04]  /*1730*/  BSSY.RECONVERGENT B0, `(.L_x_23) ;  /* 0x0000003000007945 */ /* 0x000fe80003800200 */
[----:B------:R-:W-:Y:S05]  /*1740*/  @P4 BRA `(.L_x_24) ;  /* 0x0000000000044947 */ /* 0x000fea0003800000 */
[----:B------:R-:W-:Y:S05]  /*1750*/  BPT.TRAP 0x1 ;  /* 0x000000040000795c */ /* 0x000fea0000300000 */
.L_x_24:
[----:B------:R-:W-:Y:S05]  /*1760*/  BSYNC.RECONVERGENT B0 ;  /* 0x0000000000007941 */ /* 0x000fea0003800200 */
.L_x_23:
[----:B------:R-:W-:Y:S02]  /*1770*/  UIADD3 UR6, UPT, UPT, UR17, 0x1, URZ ;  /* 0x0000000111067890 */ /* 0x000fe4000fffe0ff */
[----:B------:R-:W-:Y:S02]  /*1780*/  ULEA UR32, UR17, UR4, 0xc ;  /* 0x0000000411207291 */ /* 0x000fe4000f8e60ff */
[----:B------:R-:W-:Y:S02]  /*1790*/  UISETP.NE.AND UP0, UPT, UR6, 0x3, UPT ;  /* 0x000000030600788c */ /* 0x000fe4000bf05270 */
[----:B------:R-:W-:Y:S02]  /*17a0*/  UIADD3 UR26, UP1, UPT, UR22, 0x80, URZ ;  /* 0x00000080161a7890 */ /* 0x000fe4000ff3e0ff */
[----:B------:R-:W-:Y:S02]  /*17b0*/  USEL UR9, URZ, 0x1, UP0 ;  /* 0x00000001ff097887 */ /* 0x000fe40008000000 */
[----:B------:R-:W-:-:S02]  /*17c0*/  USEL UR6, UR6, URZ, UP0 ;  /* 0x000000ff06067287 */ /* 0x000fc40008000000 */
[----:B------:R-:W-:Y:S02]  /*17d0*/  UIADD3 UR20, UP0, UPT, UR22, 0x180, URZ ;  /* 0x0000018016147890 */ /* 0x000fe4000ff1e0ff */
[----:B------:R-:W-:Y:S01]  /*17e0*/  ULEA UR8, UR6, UR4, 0x3 ;  /* 0x0000000406087291 */ /* 0x000fe2000f8e18ff */
[----:B------:R-:W-:Y:S01]  /*17f0*/  LOP3.LUT R15, R15, UR9, RZ, 0x3c, !PT ;  /* 0x000000090f0f7c12 */ /* 0x000fe2000f8e3cff */
[----:B------:R-:W-:Y:S02]  /*1800*/  USHF.L.U32 UR34, UR16, 0x5, URZ ;  /* 0x0000000510227899 */ /* 0x000fe400080006ff */
[----:B------:R-:W-:Y:S01]  /*1810*/  UIADD3.X UR27, UPT, UPT, URZ, UR23, URZ, UP1, !UPT ;  /* 0x00000017ff1b7290 */ /* 0x000fe20008ffe4ff */
[----:B-1----:R-:W-:Y:S01]  /*1820*/  SHF.L.U32 R2, R15, 0x1f, RZ ;  /* 0x0000001f0f027819 */ /* 0x002fe200000006ff */
[----:B------:R-:W-:Y:S02]  /*1830*/  UIADD3 UR32, UPT, UPT, UR32, 0xc400, URZ ;  /* 0x0000c40020207890 */ /* 0x000fe4000fffe0ff */
[----:B------:R-:W-:Y:S01]  /*1840*/  UIADD3.X UR21, UPT, UPT, URZ, UR23, URZ, UP0, !UPT ;  /* 0x00000017ff157290 */ /* 0x000fe200087fe4ff */
[----:B------:R1:W1:Y:S01]  /*1850*/  SYNCS.PHASECHK.TRANS64.TRYWAIT P0, [UR8+0x18], R2 ;  /* 0x00001802ff0075a7 */ /* 0x0002620008001108 */
[----:B------:R-:W-:Y:S01]  /*1860*/  ULEA UR8, UR17, UR4, 0xd ;  /* 0x0000000411087291 */ /* 0x000fe2000f8e68ff */
[----:B------:R-:W-:Y:S01]  /*1870*/  UMOV UR18, 0x0 ;  /* 0x0000000000127882 */ /* 0x000fe20000000000 */
[----:B------:R-:W-:-:S02]  /*1880*/  UMOV UR19, 0x10000000 ;  /* 0x1000000000137882 */ /* 0x000fc40000000000 */
[----:B------:R-:W-:Y:S01]  /*1890*/  UIADD3 UR8, UPT, UPT, UR8, 0xf400, URZ ;  /* 0x0000f40008087890 */ /* 0x000fe2000fffe0ff */
[----:B------:R1:W-:Y:S01]  /*18a0*/  UTMALDG.3D [UR32], [UR26], desc[UR18] ;  /* 0x000012201a0075b4 */ /* 0x0003e20008011000 */
[----:B------:R-:W-:Y:S01]  /*18b0*/  UMOV UR12, UR36 ;  /* 0x00000024000c7c82 */ /* 0x000fe20008000000 */
[----:B------:R-:W-:Y:S01]  /*18c0*/  UMOV UR9, UR33 ;  /* 0x0000002100097c82 */ /* 0x000fe20008000000 */
[----:B------:R-:W-:Y:S01]  /*18d0*/  UMOV UR10, UR34 ;  /* 0x00000022000a7c82 */ /* 0x000fe20008000000 */
[----:B------:R-:W-:Y:S01]  /*18e0*/  UIADD3 UR16, UPT, UPT, UR16, 0x1, URZ ;  /* 0x0000000110107890 */ /* 0x000fe2000fffe0ff */
[----:B------:R-:W-:Y:S01]  /*18f0*/  UMOV UR24, UR5 ;  /* 0x0000000500187c82 */ /* 0x000fe20008000000 */
[----:B------:R-:W-:Y:S02]  /*1900*/  UMOV UR17, UR6 ;  /* 0x0000000600117c82 */ /* 0x000fe40008000000 */
[----:B------:R1:W-:Y:S01]  /*1910*/  UTMALDG.3D [UR8], [UR20], desc[UR18] ;  /* 0x00001208140075b4 */ /* 0x0003e20008011000 */
[----:B------:R-:W-:-:S09]  /*1920*/  UISETP.NE.AND UP0, UPT, UR16, UR5, UPT ;  /* 0x000000051000728c */ /* 0x000fd2000bf05270 */
[----:B------:R-:W-:Y:S05]  /*1930*/  BRA.U UP0, `(.L_x_25) ;  /* 0xfffffffd00607547 */ /* 0x000fea000b83ffff */
.L_x_20:
[----:B-1----:R-:W-:Y:S01]  /*1940*/  ULEA UR8, UR6, UR4, 0x3 ;  /* 0x0000000406087291 */ /* 0x002fe2000f8e18ff */
[----:B------:R-:W-:Y:S01]  /*1950*/  SHF.L.U32 R2, R15, 0x1f, RZ ;  /* 0x0000001f0f027819 */ /* 0x000fe200000006ff */
[----:B------:R-:W-:Y:S01]  /*1960*/  @!P1 SYNCS.ARRIVE.TRANS64.A1T0 RZ, [UR4+0x78], RZ ;  /* 0x000078ffffff99a7 */ /* 0x000fe20008100004 */
[----:B------:R-:W-:-:S06]  /*1970*/  UISETP.GT.AND UP0, UPT, UR15, UR14, UPT ;  /* 0x0000000e0f00728c */ /* 0x000fcc000bf04270 */
[----:B--2---:R1:W2:Y:S03]  /*1980*/  SYNCS.PHASECHK.TRANS64.TRYWAIT P0, [UR8+0x18], R2 ;  /* 0x00001802ff0075a7 */ /* 0x0042a60008001108 */
[----:B------:R-:W-:Y:S05]  /*1990*/  BRA.U !UP0, `(.L_x_26) ;  /* 0x0000000108ac7547 */ /* 0x000fea000b800000 */
[----:B------:R-:W-:Y:S01]  /*19a0*/  UIADD3 UR21, UPT, UPT, UR7, UR24, URZ ;  /* 0x0000001807157290 */ /* 0x000fe2000fffe0ff */
[----:B------:R-:W-:-:S11]  /*19b0*/  UMOV UR25, UR6 ;  /* 0x0000000600197c82 */ /* 0x000fd60008000000 */
.L_x_31:
[----:B-1----:R-:W-:Y:S01]  /*19c0*/  ULEA UR17, UR25, UR4, 0x3 ;  /* 0x0000000419117291 */ /* 0x002fe2000f8e18ff */
[----:B--2---:R-:W-:Y:S01]  /*19d0*/  @!P5 MOV R3, 0x3000 ;  /* 0x000030000003d802 */ /* 0x004fe20000000f00 */
[----:B--2---:R-:W-:Y:S10]  /*19e0*/  @P0 BRA `(.L_x_27) ;  /* 0x00000000000c0947 */ /* 0x004ff40003800000 */
[----:B------:R-:W-:-:S04]  /*19f0*/  SHF.L.U32 R5, R15, 0x1f, RZ ;  /* 0x0000001f0f057819 */ /* 0x000fc800000006ff */
[----:B------:R-:W2:Y:S02]  /*1a00*/  SYNCS.PHASECHK.TRANS64.TRYWAIT P0, [UR17+0x18], R5 ;  /* 0x00001805ff0075a7 */ /* 0x000ea40008001111 */
[----:B--2---:R-:W-:Y:S05]  /*1a10*/  @!P0 BRA `(.L_x_28) ;  /* 0x0000009400188947 */ /* 0x004fea0003800000 */
.L_x_27:
[----:B------:R2:W-:Y:S01]  /*1a20*/  @!P5 SYNCS.ARRIVE.TRANS64 RZ, [UR17], R3 ;  /* 0x00000003ffffd9a7 */ /* 0x0005e20008000011 */
[----:B------:R-:W-:Y:S04]  /*1a30*/  BSSY.RECONVERGENT B0, `(.L_x_29) ;  /* 0x0000003000007945 */ /* 0x000fe80003800200 */
[----:B------:R-:W-:Y:S05]  /*1a40*/  @P4 BRA `(.L_x_30) ;  /* 0x0000000000044947 */ /* 0x000fea0003800000 */
[----:B------:R-:W-:Y:S05]  /*1a50*/  BPT.TRAP 0x1 ;  /* 0x000000040000795c */ /* 0x000fea0000300000 */
.L_x_30:
[----:B------:R-:W-:Y:S05]  /*1a60*/  BSYNC.RECONVERGENT B0 ;  /* 0x0000000000007941 */ /* 0x000fea0003800200 */
.L_x_29:
        /* <DEDUP_REMOVED lines=10> */
[----:B------:R-:W-:Y:S01]  /*1b10*/  UIADD3 UR16, UPT, UPT, UR16, 0xc400, URZ ;  /* 0x0000c40010107890 */ /* 0x000fe2000fffe0ff */
[----:B-1----:R-:W-:Y:S01]  /*1b20*/  SHF.L.U32 R2, R15, 0x1f, RZ ;  /* 0x0000001f0f027819 */ /* 0x002fe200000006ff */
[----:B------:R-:W-:Y:S02]  /*1b30*/  UIADD3.X UR31, UPT, UPT, URZ, UR23, URZ, UP1, !UPT ;  /* 0x00000017ff1f7290 */ /* 0x000fe40008ffe4ff */
[----:B------:R-:W-:Y:S01]  /*1b40*/  UIADD3.X UR29, UPT, UPT, URZ, UR23, URZ, UP0, !UPT ;  /* 0x00000017ff1d7290 */ /* 0x000fe200087fe4ff */
[----:B------:R1:W1:Y:S01]  /*1b50*/  SYNCS.PHASECHK.TRANS64.TRYWAIT P0, [UR8+0x18], R2 ;  /* 0x00001802ff0075a7 */ /* 0x0002620008001108 */
[----:B------:R-:W-:Y:S01]  /*1b60*/  ULEA UR8, UR25, UR4, 0xd ;  /* 0x0000000419087291 */ /* 0x000fe2000f8e68ff */
[----:B------:R-:W-:Y:S01]  /*1b70*/  UMOV UR26, 0x0 ;  /* 0x00000000001a7882 */ /* 0x000fe20000000000 */
[----:B------:R-:W-:-:S02]  /*1b80*/  UMOV UR27, 0x10000000 ;  /* 0x10000000001b7882 */ /* 0x000fc40000000000 */
[----:B------:R-:W-:Y:S01]  /*1b90*/  UIADD3 UR8, UPT, UPT, UR8, 0xf400, URZ ;  /* 0x0000f40008087890 */ /* 0x000fe2000fffe0ff */
[----:B------:R-:W-:Y:S01]  /*1ba0*/  UMOV UR19, UR35 ;  /* 0x0000002300137c82 */ /* 0x000fe20008000000 */
[----:B------:R-:W-:Y:S01]  /*1bb0*/  UMOV UR20, UR36 ;  /* 0x0000002400147c82 */ /* 0x000fe20008000000 */
[----:B------:R-:W-:Y:S01]  /*1bc0*/  UMOV UR12, UR36 ;  /* 0x00000024000c7c82 */ /* 0x000fe20008000000 */
[----:B------:R-:W-:Y:S01]  /*1bd0*/  UMOV UR9, UR17 ;  /* 0x0000001100097c82 */ /* 0x000fe20008000000 */
[----:B------:R-:W-:Y:S01]  /*1be0*/  UMOV UR10, UR18 ;  /* 0x00000012000a7c82 */ /* 0x000fe20008000000 */
[----:B------:R1:W-:Y:S01]  /*1bf0*/  UTMALDG.3D [UR16], [UR30], desc[UR26] ;  /* 0x00001a101e0075b4 */ /* 0x0003e20008011000 */
[----:B------:R-:W-:Y:S01]  /*1c00*/  UIADD3 UR24, UPT, UPT, UR24, 0x1, URZ ;  /* 0x0000000118187890 */ /* 0x000fe2000fffe0ff */
[----:B------:R-:W-:-:S03]  /*1c10*/  UMOV UR25, UR6 ;  /* 0x0000000600197c82 */ /* 0x000fc60008000000 */
[----:B------:R-:W-:Y:S01]  /*1c20*/  UISETP.NE.AND UP0, UPT, UR24, UR21, UPT ;  /* 0x000000151800728c */ /* 0x000fe2000bf05270 */
[----:B------:R1:W-:Y:S08]  /*1c30*/  UTMALDG.3D [UR8], [UR28], desc[UR26] ;  /* 0x00001a081c0075b4 */ /* 0x0003f00008011000 */
[----:B------:R-:W-:Y:S05]  /*1c40*/  BRA.U UP0, `(.L_x_31) ;  /* 0xfffffffd005c7547 */ /* 0x000fea000b83ffff */
.L_x_26:
[C---:B-1----:R-:W-:Y:S01]  /*1c50*/  LEA R2, R14.reuse, UR4, 0x3 ;  /* 0x000000040e027c11 */ /* 0x042fe2000f8e18ff */
[----:B------:R-:W-:Y:S01]  /*1c60*/  NOP ;  /* 0x0000000000007918 */ /* 0x000fe20000000000 */
[----:B--2---:R-:W-:Y:S02]  /*1c70*/  SHF.L.U32 R3, R13, 0x1f, RZ ;  /* 0x0000001f0d037819 */ /* 0x004fe400000006ff */
[----:B------:R-:W-:Y:S02]  /*1c80*/  LEA R4, R14, UR4, 0x4 ;  /* 0x000000040e047c11 */ /* 0x000fe4000f8e20ff */
[----:B------:R-:W1:Y:S02]  /*1c90*/  SYNCS.PHASECHK.TRANS64.TRYWAIT P0, [R2+URZ+0x80], R3 ;  /* 0x00008003020075a7 */ /* 0x000e6400080011ff */
[----:B-1----:R-:W-:Y:S05]  /*1ca0*/  @!P0 BRA `(.L_x_32) ;  /* 0x00000090008c8947 */ /* 0x002fea0003800000 */
.L_x_128:
[----:B------:R-:W2:Y:S01]  /*1cb0*/  LDS.128 R4, [R4+0xf0] ;  /* 0x0000f00004047984 */ /* 0x000ea20000000c00 */
[----:B---3--:R-:W-:Y:S01]  /*1cc0*/  ISETP.GE.AND P0, PT, R72, 0x1, PT ;  /* 0x000000014800780c */ /* 0x008fe20003f06270 */
[----:B-1----:R-:W-:Y:S01]  /*1cd0*/  VIADD R2, R2, 0x90 ;  /* 0x0000009002027836 */ /* 0x002fe20000000000 */
[----:B------:R-:W-:Y:S01]  /*1ce0*/  @!PT LDS RZ, [RZ] ;  /* 0x00000000fffff984 */ /* 0x000fe20000000800 */
[----:B------:R-:W-:Y:S01]  /*1cf0*/  @!PT LDS RZ, [RZ] ;  /* 0x00000000fffff984 */ /* 0x000fe20000000800 */
[----:B------:R-:W-:Y:S01]  /*1d00*/  @!PT LDS RZ, [RZ] ;  /* 0x00000000fffff984 */ /* 0x000fe20000000800 */
[----:B------:R-:W-:Y:S01]  /*1d10*/  @!PT LDS RZ, [RZ] ;  /* 0x00000000fffff984 */ /* 0x000fe20000000800 */
[----:B------:R1:W-:Y:S06]  /*1d20*/  MEMBAR.ALL.CTA ;  /* 0x0000000000007992 */ /* 0x0003ec0000008000 */
[----:B-1----:R-:W1:Y:S01]  /*1d30*/  FENCE.VIEW.ASYNC.S ;  /* 0x00000000000073c6 */ /* 0x002e620000000000 */
[----:B------:R-:W-:-:S04]  /*1d40*/  PRMT R2, RZ, 0x654, R2 ;  /* 0x00000654ff027816 */ /* 0x000fc80000000002 */
[----:B-1----:R1:W-:Y:S01]  /*1d50*/  SYNCS.ARRIVE.TRANS64.RED.A1T0 RZ, [R2+URZ], RZ ;  /* 0x000000ff02ff79a7 */ /* 0x0023e200081004ff */
[----:B--2---:R-:W-:-:S13]  /*1d60*/  LOP3.LUT P2, RZ, R6, 0x1, RZ, 0xc0, !PT ;  /* 0x0000000106ff7812 */ /* 0x004fda000784c0ff */
[----:B------:R-:W-:Y:S01]  /*1d70*/  @P2 SHF.R.U32.HI R3, RZ, 0x10, R5 ;  /* 0x00000010ff032819 */ /* 0x000fe20000011605 */
[----:B------:R-:W-:Y:S01]  /*1d80*/  VOTEU.ANY UP0, P2 ;  /* 0x0000000000ff7886 */ /* 0x000fe20001000100 */
[----:B------:R-:W-:Y:S02]  /*1d90*/  @P2 MOV R11, R4 ;  /* 0x00000004000b2202 */ /* 0x000fe40000000f00 */
[----:B------:R-:W-:Y:S02]  /*1da0*/  @P2 R2UR.BROADCAST UR8, R3 ;  /* 0x00000000030822ca */ /* 0x000fe400008e0000 */
[----:B------:R-:W-:-:S11]  /*1db0*/  @P2 LOP3.LUT R8, R5, 0xffff, RZ, 0xc0, !PT ;  /* 0x0000ffff05082812 */ /* 0x000fd600078ec0ff */
[----:B------:R-:W-:Y:S01]  /*1dc0*/  @UP0 UMOV UR36, UR8 ;  /* 0x0000000800240c82 */ /* 0x000fe20008000000 */
[----:B-1----:R-:W-:Y:S05]  /*1dd0*/  @!P0 BRA `(.L_x_33) ;  /* 0x0000000000b88947 */ /* 0x002fea0003800000 */
[----:B------:R-:W4:Y:S01]  /*1de0*/  LDC.64 R4, c[0x0][0xb18] ;  /* 0x0002c600ff047b82 */ /* 0x000f220000000a00 */
[----:B------:R-:W-:-:S07]  /*1df0*/  ISETP.NE.AND P3, PT, R72, 0x1, PT ;  /* 0x000000014800780c */ /* 0x000fce0003f65270 */
[----:B------:R-:W1:Y:S08]  /*1e00*/  LDC.64 R6, c[0x0][0xb10] ;  /* 0x0002c400ff067b82 */ /* 0x000e700000000a00 */
[----:B------:R-:W2:Y:S08]  /*1e10*/  LDC R16, c[0x0][0xb20] ;  /* 0x0002c800ff107b82 */ /* 0x000eb00000000800 */
[----:B------:R-:W3:Y:S01]  /*1e20*/  LDC R18, c[0x0][0xb0c] ;  /* 0x0002c300ff127b82 */ /* 0x000ee20000000800 */
[----:B----4-:R-:W-:Y:S01]  /*1e30*/  IMAD.HI.U32 R17, R0, R5, RZ ;  /* 0x0000000500117227 */ /* 0x010fe200078e00ff */
[----:B------:R-:W-:-:S03]  /*1e40*/  ISETP.NE.AND P0, PT, R4, 0x1, PT ;  /* 0x000000010400780c */ /* 0x000fc60003f05270 */
[----:B------:R-:W-:-:S03]  /*1e50*/  IMAD.HI.U32 R5, R8, R5, RZ ;  /* 0x0000000508057227 */ /* 0x000fc600078e00ff */
[----:B------:R-:W4:Y:S01]  /*1e60*/  LDC.64 R2, c[0x0][0xb28] ;  /* 0x0002ca00ff027b82 */ /* 0x000f220000000a00 */
[----:B-1----:R-:W-:-:S04]  /*1e70*/  IMAD.HI.U32 R20, R9, R6, RZ ;  /* 0x0000000609147227 */ /* 0x002fc800078e00ff */
[----:B------:R-:W-:Y:S01]  /*1e80*/  IMAD.HI.U32 R22, R11, R6, RZ ;  /* 0x000000060b167227 */ /* 0x000fe200078e00ff */
[----:B------:R-:W-:Y:S02]  /*1e90*/  SHF.R.U32.HI R20, RZ, R7, R20 ;  /* 0x00000007ff147219 */ /* 0x000fe40000011614 */
[-C--:B--2---:R-:W-:Y:S02]  /*1ea0*/  SHF.R.U32.HI R17, RZ, R16.reuse, R17 ;  /* 0x00000010ff117219 */ /* 0x084fe40000011611 */
[----:B------:R-:W-:Y:S02]  /*1eb0*/  SHF.R.U32.HI R5, RZ, R16, R5 ;  /* 0x00000010ff057219 */ /* 0x000fe40000011605 */
[----:B------:R-:W-:Y:S02]  /*1ec0*/  SEL R17, R0, R17, !P0 ;  /* 0x0000001100117207 */ /* 0x000fe40004000000 */
[----:B------:R-:W-:Y:S02]  /*1ed0*/  SHF.R.U32.HI R22, RZ, R7, R22 ;  /* 0x00000007ff167219 */ /* 0x000fe40000011616 */
[----:B---3--:R-:W-:-:S02]  /*1ee0*/  ISETP.NE.AND P1, PT, R18, 0x1, PT ;  /* 0x000000011200780c */ /* 0x008fc40003f25270 */
[----:B------:R-:W-:Y:S02]  /*1ef0*/  SEL R5, R8, R5, !P0 ;  /* 0x0000000508057207 */ /* 0x000fe40004000000 */
[----:B------:R-:W-:Y:S02]  /*1f00*/  SEL R19, R9, R20, !P1 ;  /* 0x0000001409137207 */ /* 0x000fe40004800000 */
[----:B------:R-:W-:Y:S01]  /*1f10*/  SEL R7, R11, R22, !P1 ;  /* 0x000000160b077207 */ /* 0x000fe20004800000 */
[----:B----4-:R-:W-:-:S04]  /*1f20*/  IMAD.HI.U32 R20, R17, R2, RZ ;  /* 0x0000000211147227 */ /* 0x010fc800078e00ff */
[----:B------:R-:W-:Y:S01]  /*1f30*/  IMAD.HI.U32 R6, R19, R2, RZ ;  /* 0x0000000213067227 */ /* 0x000fe200078e00ff */
[----:B------:R-:W-:-:S04]  /*1f40*/  @P3 SHF.R.U32.HI R17, RZ, R3, R20 ;  /* 0x00000003ff113219 */ /* 0x000fc80000011614 */
[----:B------:R-:W-:Y:S01]  /*1f50*/  @P3 SHF.R.U32.HI R19, RZ, R3, R6 ;  /* 0x00000003ff133219 */ /* 0x000fe20000011606 */
[----:B------:R-:W-:-:S04]  /*1f60*/  IMAD R17, R72, R17, RZ ;  /* 0x0000001148117224 */ /* 0x000fc800078e02ff */
[----:B------:R-:W-:Y:S01]  /*1f70*/  IMAD R6, R72, R19, RZ ;  /* 0x0000001348067224 */ /* 0x000fe200078e02ff */
[C---:B------:R-:W-:Y:S02]  /*1f80*/  ISETP.GE.AND P0, PT, R5.reuse, R17, PT ;  /* 0x000000110500720c */ /* 0x040fe40003f06270 */
[----:B------:R-:W-:Y:S02]  /*1f90*/  IADD3 R17, PT, PT, -R5, RZ, RZ ;  /* 0x000000ff05117210 */ /* 0x000fe40007ffe1ff */
[----:B------:R-:W-:Y:S01]  /*1fa0*/  ISETP.GE.OR P0, PT, R7, R6, P0 ;  /* 0x000000060700720c */ /* 0x000fe20000706670 */
[----:B------:R-:W-:-:S04]  /*1fb0*/  IMAD.HI.U32 R6, R5, R2, RZ ;  /* 0x0000000205067227 */ /* 0x000fc800078e00ff */
[----:B------:R-:W-:Y:S01]  /*1fc0*/  IMAD R8, R4, R17, R8 ;  /* 0x0000001104087224 */ /* 0x000fe200078e0208 */
[----:B------:R-:W-:-:S04]  /*1fd0*/  SHF.R.U32.HI R6, RZ, R3, R6 ;  /* 0x00000003ff067219 */ /* 0x000fc80000011606 */
[----:B------:R-:W-:-:S03]  /*1fe0*/  SEL R6, R5, R6, !P3 ;  /* 0x0000000605067207 */ /* 0x000fc60005800000 */
[----:B------:R-:W-:-:S04]  /*1ff0*/  @!P0 IMAD.HI.U32 R16, R7, R2, RZ ;  /* 0x0000000207108227 */ /* 0x000fc800078e00ff */
[----:B------:R-:W-:Y:S01]  /*2000*/  IMAD.MOV R2, RZ, RZ, -R6 ;  /* 0x000000ffff027224 */ /* 0x000fe200078e0a06 */
[----:B------:R-:W-:-:S03]  /*2010*/  @!P0 SHF.R.U32.HI R16, RZ, R3, R16 ;  /* 0x00000003ff108219 */ /* 0x000fc60000011610 */
[----:B------:R-:W-:Y:S01]  /*2020*/  IMAD R2, R72, R2, R5 ;  /* 0x0000000248027224 */ /* 0x000fe200078e0205 */
        /* <DEDUP_REMOVED lines=9> */
.L_x_33:
[----:B------:R-:W1:Y:S02]  /*20c0*/  LDCU UR8, c[0x0][0xb30] ;  /* 0x00016600ff0877ac */ /* 0x000e640008000800 */
[----:B-1----:R-:W-:-:S09]  /*20d0*/  UISETP.NE.AND UP0, UPT, UR8, 0x1, UPT ;  /* 0x000000010800788c */ /* 0x002fd2000bf05270 */
[----:B------:R-:W-:Y:S05]  /*20e0*/  BRA.U UP0, `(.L_x_34) ;  /* 0x0000000100407547 */ /* 0x000fea000b800000 */
[----:B------:R-:W1:Y:S08]  /*20f0*/  LDC.64 R4, c[0x0][0xb10] ;  /* 0x0002c400ff047b82 */ /* 0x000e700000000a00 */
[----:B------:R-:W2:Y:S08]  /*2100*/  LDC.64 R2, c[0x0][0xb18] ;  /* 0x0002c600ff027b82 */ /* 0x000eb00000000a00 */
[----:B------:R-:W3:Y:S08]  /*2110*/  LDC R6, c[0x0][0xb20] ;  /* 0x0002c800ff067b82 */ /* 0x000ef00000000800 */
[----:B------:R-:W4:Y:S01]  /*2120*/  LDC R16, c[0x0][0xb0c] ;  /* 0x0002c300ff107b82 */ /* 0x000f220000000800 */
[----:B-1----:R-:W-:-:S05]  /*2130*/  IMAD.HI.U32 R4, R11, R4, RZ ;  /* 0x000000040b047227 */ /* 0x002fca00078e00ff */
[----:B------:R-:W-:Y:S01]  /*2140*/  SHF.R.U32.HI R4, RZ, R5, R4 ;  /* 0x00000005ff047219 */ /* 0x000fe20000011604 */
[----:B--2---:R-:W-:Y:S01]  /*2150*/  IMAD.HI.U32 R3, R8, R3, RZ ;  /* 0x0000000308037227 */ /* 0x004fe200078e00ff */
[----:B------:R-:W-:-:S04]  /*2160*/  ISETP.NE.AND P0, PT, R2, 0x1, PT ;  /* 0x000000010200780c */ /* 0x000fc80003f05270 */
[----:B---3--:R-:W-:-:S04]  /*2170*/  SHF.R.U32.HI R3, RZ, R6, R3 ;  /* 0x00000006ff037219 */ /* 0x008fc80000011603 */
[----:B------:R-:W-:Y:S02]  /*2180*/  SEL R3, R8, R3, !P0 ;  /* 0x0000000308037207 */ /* 0x000fe40004000000 */
[----:B----4-:R-:W-:-:S04]  /*2190*/  ISETP.NE.AND P1, PT, R16, 0x1, PT ;  /* 0x000000011000780c */ /* 0x010fc80003f25270 */
[----:B------:R-:W-:-:S05]  /*21a0*/  SEL R4, R11, R4, !P1 ;  /* 0x000000040b047207 */ /* 0x000fca0004800000 */
[----:B------:R-:W-:Y:S02]  /*21b0*/  IMAD.IADD R5, R3, 0x1, -R4 ;  /* 0x0000000103057824 */ /* 0x000fe400078e0a04 */
[----:B------:R-:W-:Y:S02]  /*21c0*/  IMAD.IADD R3, R4, 0x1, -R3 ;  /* 0x0000000104037824 */ /* 0x000fe400078e0a03 */
[----:B------:R-:W-:Y:S02]  /*21d0*/  IMAD R11, R5, R16, R11 ;  /* 0x00000010050b7224 */ /* 0x000fe400078e020b */
[----:B------:R-:W-:-:S07]  /*21e0*/  IMAD R8, R3, R2, R8 ;  /* 0x0000000203087224 */ /* 0x000fce00078e0208 */
.L_x_34:
[----:B------:R-:W-:Y:S01]  /*21f0*/  VIADD R14, R14, 0x1 ;  /* 0x000000010e0e7836 */ /* 0x000fe20000000000 */
[----:B------:R-:W-:Y:S01]  /*2200*/  PLOP3.LUT P1, PT, PT, PT, PT, 0x80, 0x8 ;  /* 0x000000000008781c */ /* 0x000fe20003f2f070 */
[----:B------:R-:W-:Y:S02]  /*2210*/  IMAD.IADD R21, R11, 0x1, R170 ;  /* 0x000000010b157824 */ /* 0x000fe400078e02aa */
[----:B------:R-:W-:Y:S01]  /*2220*/  IMAD.IADD R20, R8, 0x1, R147 ;  /* 0x0000000108147824 */ /* 0x000fe200078e0293 */
[----:B------:R-:W-:-:S04]  /*2230*/  ISETP.NE.AND P0, PT, R14, 0x2, PT ;  /* 0x000000020e00780c */ /* 0x000fc80003f05270 */
[----:B------:R-:W-:Y:S02]  /*2240*/  SEL R2, RZ, 0x1, P0 ;  /* 0x00000001ff027807 */ /* 0x000fe40000000000 */
[----:B------:R-:W-:Y:S02]  /*2250*/  SEL R14, R14, RZ, P0 ;  /* 0x000000ff0e0e7207 */ /* 0x000fe40000000000 */
[----:B------:R-:W-:Y:S01]  /*2260*/  LOP3.LUT R13, R13, R2, RZ, 0x3c, !PT ;  /* 0x000000020d0d7212 */ /* 0x000fe200078e3cff */
[----:B------:R-:W-:Y:S06]  /*2270*/  @P2 BRA `(.L_x_35) ;  /* 0xfffffff000982947 */ /* 0x000fec000383ffff */
[----:B------:R-:W-:Y:S01]  /*2280*/  UIADD3 UR4, UPT, UPT, UR4, 0x18, URZ ;  /* 0x0000001804047890 */ /* 0x000fe2000fffe0ff */
[----:B------:R-:W-:-:S03]  /*2290*/  SHF.L.U32 R3, R15, 0x1f, RZ ;  /* 0x0000001f0f037819 */ /* 0x000fc600000006ff */
[----:B------:R-:W-:-:S09]  /*22a0*/  ULEA UR5, UR6, UR4, 0x3 ;  /* 0x0000000406057291 */ /* 0x000fd2000f8e18ff */
[----:B------:R-:W1:Y:S02]  /*22b0*/  SYNCS.PHASECHK.TRANS64.TRYWAIT P0, [UR5], R3 ;  /* 0x00000003ff0075a7 */ /* 0x000e640008001105 */
[----:B-1----:R-:W-:Y:S05]  /*22c0*/  @!P0 BRA `(.L_x_36) ;  /* 0x0000008c00188947 */ /* 0x002fea0003800000 */
.L_x_130:
[----:B------:R-:W-:-:S04]  /*22d0*/  UIADD3 UR6, UPT, UPT, UR6, 0x1, URZ ;  /* 0x0000000106067890 */ /* 0x000fc8000fffe0ff */
[----:B------:R-:W-:-:S04]  /*22e0*/  UISETP.NE.AND UP0, UPT, UR6, 0x3, UPT ;  /* 0x000000030600788c */ /* 0x000fc8000bf05270 */
[----:B------:R-:W-:Y:S02]  /*22f0*/  USEL UR7, URZ, 0x1, UP0 ;  /* 0x00000001ff077887 */ /* 0x000fe40008000000 */
[----:B------:R-:W-:-:S04]  /*2300*/  USEL UR6, UR6, URZ, UP0 ;  /* 0x000000ff06067287 */ /* 0x000fc80008000000 */
[----:B------:R-:W-:Y:S01]  /*2310*/  ULEA UR5, UR6, UR4, 0x3 ;  /* 0x0000000406057291 */ /* 0x000fe2000f8e18ff */
[----:B------:R-:W-:-:S04]  /*2320*/  LOP3.LUT R15, R15, UR7, RZ, 0x3c, !PT ;  /* 0x000000070f0f7c12 */ /* 0x000fc8000f8e3cff */
[----:B-1----:R-:W-:-:S04]  /*2330*/  SHF.L.U32 R3, R15, 0x1f, RZ ;  /* 0x0000001f0f037819 */ /* 0x002fc800000006ff */
[----:B------:R-:W1:Y:S02]  /*2340*/  SYNCS.PHASECHK.TRANS64.TRYWAIT P0, [UR5], R3 ;  /* 0x00000003ff0075a7 */ /* 0x000e640008001105 */
[----:B-1----:R-:W-:Y:S05]  /*2350*/  @!P0 BRA `(.L_x_37) ;  /* 0x0000008c000c8947 */ /* 0x002fea0003800000 */
.L_x_132:
[----:B------:R-:W-:-:S04]  /*2360*/  UIADD3 UR6, UPT, UPT, UR6, 0x1, URZ ;  /* 0x0000000106067890 */ /* 0x000fc8000fffe0ff */
[----:B------:R-:W-:-:S04]  /*2370*/  UISETP.NE.AND UP0, UPT, UR6, 0x3, UPT ;  /* 0x000000030600788c */ /* 0x000fc8000bf05270 */
[----:B------:R-:W-:Y:S02]  /*2380*/  USEL UR5, URZ, 0x1, UP0 ;  /* 0x00000001ff057887 */ /* 0x000fe40008000000 */
[----:B------:R-:W-:-:S04]  /*2390*/  USEL UR6, UR6, URZ, UP0 ;  /* 0x000000ff06067287 */ /* 0x000fc80008000000 */
[----:B------:R-:W-:Y:S01]  /*23a0*/  ULEA UR6, UR6, UR4, 0x3 ;  /* 0x0000000406067291 */ /* 0x000fe2000f8e18ff */
[----:B-1----:R-:W-:-:S04]  /*23b0*/  LOP3.LUT R3, R15, UR5, RZ, 0x3c, !PT ;  /* 0x000000050f037c12 */ /* 0x002fc8000f8e3cff */
[----:B------:R-:W-:Y:S01]  /*23c0*/  SHF.L.U32 R3, R3, 0x1f, RZ ;  /* 0x0000001f03037819 */ /* 0x000fe200000006ff */
[----:B----4-:R-:W-:-:S07]  /*23d0*/  IMAD.U32 R0, RZ, RZ, UR6 ;  /* 0x00000006ff007e24 */ /* 0x010fce000f8e00ff */
.L_x_38:
[----:B-1----:R1:W2:Y:S02]  /*23e0*/  SYNCS.PHASECHK.TRANS64.TRYWAIT P0, [R0+URZ], R3 ;  /* 0x00000003000075a7 */ /* 0x0022a400080011ff */
[----:B--2---:R-:W-:Y:S05]  /*23f0*/  @!P0 NANOSLEEP.SYNCS 0x989680 ;  /* 0x009896800000895d */ /* 0x004fea0003900000 */
[----:B------:R-:W2:Y:S02]  /*2400*/  @!P0 SYNCS.PHASECHK.TRANS64 P0, [R0+URZ], R3 ;  /* 0x00000003000085a7 */ /* 0x000ea400080010ff */
[----:B--2---:R-:W-:Y:S05]  /*2410*/  @P0 EXIT ;  /* 0x000000000000094d */ /* 0x004fea0003800000 */
[----:B------:R-:W-:Y:S05]  /*2420*/  BRA `(.L_x_38) ;  /* 0xfffffffc00ec7947 */ /* 0x000fea000383ffff */
.L_x_17:
[----:B------:R-:W-:-:S04]  /*2430*/  UISETP.NE.AND UP1, UPT, UR37, URZ, UPT ;  /* 0x000000ff2500728c */ /* 0x000fc8000bf25270 */
[----:B------:R-:W-:-:S09]  /*2440*/  UISETP.NE.OR UP1, UPT, UR8, 0x1, UP1 ;  /* 0x000000010800788c */ /* 0x000fd20008f25670 */
[----:B------:R-:W-:Y:S05]  /*2450*/  BRA.U UP1, `(.L_x_39) ;  /* 0x0000000501487547 */ /* 0x000fea000b800000 */
[----:B------:R-:W-:Y:S01]  /*2460*/  ISETP.NE.AND P2, PT, R2, RZ, PT ;  /* 0x000000ff0200720c */ /* 0x000fe20003f45270 */
[----:B------:R-:W-:Y:S01]  /*2470*/  IMAD.MOV.U32 R12, RZ, RZ, 0x1 ;  /* 0x00000001ff0c7424 */ /* 0x000fe200078e00ff */
[----:B------:R-:W-:Y:S02]  /*2480*/  CS2R R10, SRZ ;  /* 0x00000000000a7805 */ /* 0x000fe4000001ff00 */
[----:B------:R-:W-:Y:S01]  /*2490*/  CS2R R8, SRZ ;  /* 0x0000000000087805 */ /* 0x000fe2000001ff00 */
[----:B------:R-:W-:Y:S01]  /*24a0*/  UMOV UR4, 0x400 ;  /* 0x0000040000047882 */ /* 0x000fe20000000000 */
[----:B------:R-:W-:Y:S01]  /*24b0*/  UMOV UR6, URZ ;  /* 0x000000ff00067c82 */ /* 0x000fe20008000000 */
[----:B------:R-:W-:-:S12]  /*24c0*/  ULEA UR37, UR37, UR4, 0x18 ;  /* 0x0000000425257291 */ /* 0x000fd8000f8ec0ff */
.L_x_43:
[----:B------:R-:W-:Y:S02]  /*24d0*/  LEA R0, R8, UR37, 0x3 ;  /* 0x0000002508007c11 */ /* 0x000fe4000f8e18ff */
[----:B------:R-:W-:-:S03]  /*24e0*/  SHF.L.U32 R5, R9, 0x1f, RZ ;  /* 0x0000001f09057819 */ /* 0x000fc600000006ff */
[----:B------:R-:W-:Y:S01]  /*24f0*/  VIADD R4, R0, 0xd0 ;  /* 0x000000d000047836 */ /* 0x000fe20000000000 */
[----:B------:R-:W1:Y:S02]  /*2500*/  SYNCS.PHASECHK.TRANS64.TRYWAIT P0, [R0+URZ+0xc0], R5 ;  /* 0x0000c005000075a7 */ /* 0x000e6400080011ff */
[----:B-1----:R-:W-:Y:S05]  /*2510*/  @!P0 BRA `(.L_x_40) ;  /* 0x0000008800b48947 */ /* 0x002fea0003800000 */
.L_x_133:
[----:B------:R-:W-:Y:S01]  /*2520*/  ULEA UR5, UR6, UR37, 0x3 ;  /* 0x0000002506057291 */ /* 0x000fe2000f8e18ff */
[----:B------:R-:W-:Y:S02]  /*2530*/  PRMT R4, RZ, 0x654, R4 ;  /* 0x00000654ff047816 */ /* 0x000fe40000000004 */
[----:B-1----:R-:W-:Y:S01]  /*2540*/  SHF.L.U32 R5, R12, 0x1f, RZ ;  /* 0x0000001f0c057819 */ /* 0x002fe200000006ff */
[----:B------:R-:W-:Y:S01]  /*2550*/  UIADD3 UR4, UPT, UPT, UR5, 0x80, URZ ;  /* 0x0000008005047890 */ /* 0x000fe2000fffe0ff */
[----:B------:R1:W-:Y:S05]  /*2560*/  SYNCS.ARRIVE.TRANS64.RED.A1T0 RZ, [R4+URZ], RZ ;  /* 0x000000ff04ff79a7 */ /* 0x0003ea00081004ff */
[----:B------:R-:W-:Y:S01]  /*2570*/  IMAD.U32 R7, RZ, RZ, UR4 ;  /* 0x00000004ff077e24 */ /* 0x000fe2000f8e00ff */
[----:B------:R-:W2:Y:S04]  /*2580*/  SYNCS.PHASECHK.TRANS64.TRYWAIT P0, [UR5+0x90], R5 ;  /* 0x00009005ff0075a7 */ /* 0x000ea80008001105 */
[----:B------:R-:W-:Y:S01]  /*2590*/  PRMT R6, R2, 0x654, R7 ;  /* 0x0000065402067816 */ /* 0x000fe20000000007 */
[----:B-1----:R-:W-:Y:S01]  /*25a0*/  @!P2 IMAD.MOV.U32 R4, RZ, RZ, 0x10 ;  /* 0x00000010ff04a424 */ /* 0x002fe200078e00ff */
[----:B--2---:R-:W-:Y:S06]  /*25b0*/  @!P0 BRA `(.L_x_41) ;  /* 0x0000008800a08947 */ /* 0x004fec0003800000 */
.L_x_135:
[----:B------:R-:W-:Y:S01]  /*25c0*/  ULEA UR4, UR6, UR37, 0x4 ;  /* 0x0000002506047291 */ /* 0x000fe2000f8e20ff */
[----:B------:R-:W-:Y:S01]  /*25d0*/  SEL R3, R6, R3, !P2 ;  /* 0x0000000306037207 */ /* 0x000fe20005000000 */
[----:B------:R-:W-:Y:S01]  /*25e0*/  UIADD3 UR5, UPT, UPT, UR5, 0x80, URZ ;  /* 0x0000008005057890 */ /* 0x000fe2000fffe0ff */
[----:B-1----:R-:W-:Y:S01]  /*25f0*/  LEA R0, R11, UR37, 0x3 ;  /* 0x000000250b007c11 */ /* 0x002fe2000f8e18ff */
[----:B------:R-:W-:Y:S01]  /*2600*/  UIADD3 UR4, UPT, UPT, UR4, 0xf0, URZ ;  /* 0x000000f004047890 */ /* 0x000fe2000fffe0ff */
[----:B------:R-:W-:Y:S01]  /*2610*/  SHF.L.U32 R5, R10, 0x1f, RZ ;  /* 0x0000001f0a057819 */ /* 0x000fe200000006ff */
[----:B------:R1:W-:Y:S01]  /*2620*/  @!P2 SYNCS.ARRIVE.TRANS64.RED RZ, [R3+URZ], R4 ;  /* 0x0000000403ffa9a7 */ /* 0x0003e200080004ff */
[----:B------:R-:W-:Y:S01]  /*2630*/  UIADD3 UR6, UPT, UPT, UR6, 0x1, URZ ;  /* 0x0000000106067890 */ /* 0x000fe2000fffe0ff */
[----:B------:R-:W-:-:S03]  /*2640*/  VIADD R8, R8, 0x1 ;  /* 0x0000000108087836 */ /* 0x000fc60000000000 */
[----:B------:R-:W-:Y:S02]  /*2650*/  UISETP.NE.AND UP0, UPT, UR6, 0x2, UPT ;  /* 0x000000020600788c */ /* 0x000fe4000bf05270 */
[----:B------:R-:W-:Y:S06]  /*2660*/  UGETNEXTWORKID.BROADCAST [UR4], [UR5] ;  /* 0x00000000040073ca */ /* 0x000fec0008000100 */
[----:B------:R-:W-:Y:S01]  /*2670*/  USEL UR4, URZ, 0x1, UP0 ;  /* 0x00000001ff047887 */ /* 0x000fe20008000000 */
[----:B------:R-:W-:Y:S01]  /*2680*/  ISETP.NE.AND P0, PT, R8, 0x2, PT ;  /* 0x000000020800780c */ /* 0x000fe20003f05270 */
[----:B------:R-:W-:Y:S01]  /*2690*/  USEL UR6, UR6, URZ, UP0 ;  /* 0x000000ff06067287 */ /* 0x000fe20008000000 */
[----:B------:R-:W2:Y:S03]  /*26a0*/  SYNCS.PHASECHK.TRANS64.TRYWAIT P1, [R0+URZ+0x80], R5 ;  /* 0x00008005000075a7 */ /* 0x000ea600080211ff */
[----:B------:R-:W-:Y:S01]  /*26b0*/  LOP3.LUT R12, R12, UR4, RZ, 0x3c, !PT ;  /* 0x000000040c0c7c12 */ /* 0x000fe2000f8e3cff */
[----:B-12---:R-:W-:Y:S07]  /*26c0*/  @!P1 BRA `(.L_x_42) ;  /* 0x0000008800749947 */ /* 0x006fee0003800000 */
.L_x_136:
[C---:B------:R-:W-:Y:S01]  /*26d0*/  LEA R4, R11.reuse, UR37, 0x4 ;  /* 0x000000250b047c11 */ /* 0x040fe2000f8e20ff */
[----:B-1----:R-:W-:Y:S01]  /*26e0*/  VIADD R0, R0, 0x90 ;  /* 0x0000009000007836 */ /* 0x002fe20000000000 */
[----:B------:R-:W-:Y:S01]  /*26f0*/  SEL R8, R8, RZ, P0 ;  /* 0x000000ff08087207 */ /* 0x000fe20000000000 */
[----:B------:R-:W-:-:S03]  /*2700*/  VIADD R11, R11, 0x1 ;  /* 0x000000010b0b7836 */ /* 0x000fc60000000000 */
[----:B------:R-:W1:Y:S01]  /*2710*/  LDS.128 R4, [R4+0xf0] ;  /* 0x0000f00004047984 */ /* 0x000e620000000c00 */
[----:B------:R-:W-:Y:S02]  /*2720*/  PRMT R0, RZ, 0x654, R0 ;  /* 0x00000654ff007816 */ /* 0x000fe40000000000 */
[C---:B------:R-:W-:Y:S01]  /*2730*/  ISETP.NE.AND P1, PT, R11.reuse, 0x2, PT ;  /* 0x000000020b00780c */ /* 0x040fe20003f25270 */
[----:B------:R-:W-:Y:S01]  /*2740*/  @!PT LDS RZ, [RZ] ;  /* 0x00000000fffff984 */ /* 0x000fe20000000800 */
[----:B------:R-:W-:Y:S01]  /*2750*/  @!PT LDS RZ, [RZ] ;  /* 0x00000000fffff984 */ /* 0x000fe20000000800 */
[----:B------:R-:W-:Y:S01]  /*2760*/  @!PT LDS RZ, [RZ] ;  /* 0x00000000fffff984 */ /* 0x000fe20000000800 */
[----:B------:R-:W-:Y:S01]  /*2770*/  @!PT LDS RZ, [RZ] ;  /* 0x00000000fffff984 */ /* 0x000fe20000000800 */
[----:B------:R2:W-:Y:S06]  /*2780*/  MEMBAR.ALL.CTA ;  /* 0x0000000000007992 */ /* 0x0005ec0000008000 */
[----:B--2---:R-:W2:Y:S01]  /*2790*/  FENCE.VIEW.ASYNC.S ;  /* 0x00000000000073c6 */ /* 0x004ea20000000000 */
[----:B------:R-:W-:Y:S01]  /*27a0*/  SEL R11, R11, RZ, P1 ;  /* 0x000000ff0b0b7207 */ /* 0x000fe20000800000 */
[----:B--2---:R2:W-:Y:S01]  /*27b0*/  SYNCS.ARRIVE.TRANS64.RED.A1T0 RZ, [R0+URZ], RZ ;  /* 0x000000ff00ff79a7 */ /* 0x0045e200081004ff */
[----:B-1----:R-:W-:-:S02]  /*27c0*/  LOP3.LUT P3, RZ, R6, 0x1, RZ, 0xc0, !PT ;  /* 0x0000000106ff7812 */ /* 0x002fc4000786c0ff */
[----:B------:R-:W-:-:S04]  /*27d0*/  SEL R5, RZ, 0x1, P1 ;  /* 0x00000001ff057807 */ /* 0x000fc80000800000 */
[----:B------:R-:W-:Y:S02]  /*27e0*/  LOP3.LUT R10, R10, R5, RZ, 0x3c, !PT ;  /* 0x000000050a0a7212 */ /* 0x000fe400078e3cff */
[----:B--2---:R-:W-:-:S04]  /*27f0*/  SEL R0, RZ, 0x1, P0 ;  /* 0x00000001ff007807 */ /* 0x004fc80000000000 */
[----:B------:R-:W-:Y:S01]  /*2800*/  LOP3.LUT R9, R9, R0, RZ, 0x3c, !PT ;  /* 0x0000000009097212 */ /* 0x000fe200078e3cff */
[----:B------:R-:W-:Y:S06]  /*2810*/  @P3 BRA `(.L_x_43) ;  /* 0xfffffffc002c3947 */ /* 0x000fec000383ffff */
[----:B------:R-:W-:Y:S01]  /*2820*/  ULEA UR5, UR6, UR37, 0x3 ;  /* 0x0000002506057291 */ /* 0x000fe2000f8e18ff */
[----:B------:R-:W-:-:S08]  /*2830*/  SHF.L.U32 R3, R12, 0x1f, RZ ;  /* 0x0000001f0c037819 */ /* 0x000fd000000006ff */
[----:B------:R-:W1:Y:S02]  /*2840*/  SYNCS.PHASECHK.TRANS64 P0, [UR5+0x90], R3 ;  /* 0x00009003ff0075a7 */ /* 0x000e640008001005 */
[----:B-1----:R-:W-:Y:S05]  /*2850*/  @P0 BRA `(.L_x_44) ;  /* 0x0000000000080947 */ /* 0x002fea0003800000 */
[----:B------:R-:W1:Y:S02]  /*2860*/  SYNCS.PHASECHK.TRANS64.TRYWAIT P0, [UR5+0x90], R3 ;  /* 0x00009003ff0075a7 */ /* 0x000e640008001105 */
[----:B-1----:R-:W-:Y:S05]  /*2870*/  @!P0 BRA `(.L_x_45) ;  /* 0x00000088001c8947 */ /* 0x002fea0003800000 */
.L_x_44:
[----:B------:R-:W-:-:S04]  /*2880*/  UIADD3 UR4, UPT, UPT, UR6, 0x1, URZ ;  /* 0x0000000106047890 */ /* 0x000fc8000fffe0ff */
[----:B------:R-:W-:-:S04]  /*2890*/  UISETP.NE.AND UP0, UPT, UR4, 0x2, UPT ;  /* 0x000000020400788c */ /* 0x000fc8000bf05270 */
[----:B------:R-:W-:Y:S02]  /*28a0*/  USEL UR7, URZ, 0x1, UP0 ;  /* 0x00000001ff077887 */ /* 0x000fe40008000000 */
[----:B------:R-:W-:-:S04]  /*28b0*/  USEL UR4, UR4, URZ, UP0 ;  /* 0x000000ff04047287 */ /* 0x000fc80008000000 */
[----:B------:R-:W-:Y:S01]  /*28c0*/  ULEA UR4, UR4, UR37, 0x3 ;  /* 0x0000002504047291 */ /* 0x000fe2000f8e18ff */
[----:B-1----:R-:W-:-:S04]  /*28d0*/  LOP3.LUT R3, R12, UR7, RZ, 0x3c, !PT ;  /* 0x000000070c037c12 */ /* 0x002fc8000f8e3cff */
[----:B------:R-:W-:-:S04]  /*28e0*/  SHF.L.U32 R0, R3, 0x1f, RZ ;  /* 0x0000001f03007819 */ /* 0x000fc800000006ff */
[----:B------:R-:W1:Y:S02]  /*28f0*/  SYNCS.PHASECHK.TRANS64 P0, [UR4+0x90], R0 ;  /* 0x00009000ff0075a7 */ /* 0x000e640008001004 */
[----:B-1----:R-:W-:Y:S05]  /*2900*/  @P0 EXIT ;  /* 0x000000000000094d */ /* 0x002fea0003800000 */
[----:B------:R-:W-:Y:S02]  /*2910*/  SHF.L.U32 R3, R3, 0x1f, RZ ;  /* 0x0000001f03037819 */ /* 0x000fe400000006ff */
[----:B------:R-:W-:-:S07]  /*2920*/  MOV R0, UR4 ;  /* 0x0000000400007c02 */ /* 0x000fce0008000f00 */
.L_x_46:
[----:B-1----:R1:W2:Y:S02]  /*2930*/  SYNCS.PHASECHK.TRANS64.TRYWAIT P0, [R0+URZ+0x90], R3 ;  /* 0x00009003000075a7 */ /* 0x0022a400080011ff */
[----:B--2---:R-:W-:Y:S05]  /*2940*/  @!P0 NANOSLEEP.SYNCS 0x989680 ;  /* 0x009896800000895d */ /* 0x004fea0003900000 */
[----:B------:R-:W2:Y:S02]  /*2950*/  @!P0 SYNCS.PHASECHK.TRANS64 P0, [R0+URZ+0x90], R3 ;  /* 0x00009003000085a7 */ /* 0x000ea400080010ff */
[----:B--2---:R-:W-:Y:S05]  /*2960*/  @P0 EXIT ;  /* 0x000000000000094d */ /* 0x004fea0003800000 */
[----:B------:R-:W-:Y:S05]  /*2970*/  BRA `(.L_x_46) ;  /* 0xfffffffc00ec7947 */ /* 0x000fea000383ffff */
.L_x_39:
[----:B------:R-:W-:-:S09]  /*2980*/  UISETP.NE.AND UP1, UPT, UR8, URZ, UPT ;  /* 0x000000ff0800728c */ /* 0x000fd2000bf25270 */
[----:B------:R-:W-:Y:S05]  /*2990*/  BRA.U UP1, `(.L_x_47) ;  /* 0x0000000d01187547 */ /* 0x000fea000b800000 */
[----:B------:R-:W-:Y:S01]  /*29a0*/  UMOV UR4, 0x40 ;  /* 0x0000004000047882 */ /* 0x000fe20000000000 */
[----:B------:R-:W-:Y:S01]  /*29b0*/  NOP ;  /* 0x0000000000007918 */ /* 0x000fe20000000000 */
[----:B------:R-:W-:Y:S01]  /*29c0*/  ULEA UR4, UR37, UR4, 0x18 ;  /* 0x0000000425047291 */ /* 0x000fe2000f8ec0ff */
[----:B------:R-:W-:Y:S02]  /*29d0*/  UMOV UR5, 0x400 ;  /* 0x0000040000057882 */ /* 0x000fe40000000000 */
[----:B------:R-:W-:-:S06]  /*29e0*/  ULEA UR37, UR37, UR5, 0x18 ;  /* 0x0000000525257291 */ /* 0x000fcc000f8ec0ff */
[----:B------:R-:W1:Y:S02]  /*29f0*/  LDS.U8 R0, [UR4+0x1c] ;  /* 0x00001c04ff007984 */ /* 0x000e640008000000 */
[----:B-1----:R-:W-:-:S13]  /*2a00*/  ISETP.NE.AND P0, PT, R0, RZ, PT ;  /* 0x000000ff0000720c */ /* 0x002fda0003f05270 */
[----:B------:R-:W-:Y:S05]  /*2a10*/  @P0 BRA `(.L_x_48) ;  /* 0x0000000000580947 */ /* 0x000fea0003800000 */
[----:B------:R-:W-:-:S13]  /*2a20*/  ELECT P0, URZ, PT ;  /* 0x0000000000ff782f */ /* 0x000fda0003800000 */
[----:B------:R-:W-:Y:S05]  /*2a30*/  @!P0 BRA `(.L_x_49) ;  /* 0x0000000000608947 */ /* 0x000fea0003800000 */
[----:B------:R-:W-:Y:S01]  /*2a40*/  UMOV UR5, 0x10 ;  /* 0x0000001000057882 */ /* 0x000fe20000000000 */
[----:B------:R-:W-:Y:S01]  /*2a50*/  HFMA2 R0, -RZ, RZ, 0, 5.9604644775390625e-08 ;  /* 0x00000001ff007431 */ /* 0x000fe200000001ff */
[----:B------:R-:W-:-:S03]  /*2a60*/  MOV R2, 0xffff ;  /* 0x0000ffff00027802 */ /* 0x000fc60000000f00 */
[----:B------:R-:W-:Y:S04]  /*2a70*/  DEPBAR.LE SB1, 0x36 ;  /* 0x00009d800000791a */ /* 0x000fe80000000000 */
[----:B------:R-:W1:Y:S02]  /*2a80*/  UTCATOMSWS.FIND_AND_SET.ALIGN UP0, UR5, UR5 ;  /* 0x00000005000575e3 */ /* 0x000e640008000800 */
[----:B-1----:R-:W-:Y:S01]  /*2a90*/  MOV R3, UR5 ;  /* 0x0000000500037c02 */ /* 0x002fe20008000f00 */
[----:B------:R-:W-:Y:S06]  /*2aa0*/  BRA.U UP0, `(.L_x_50) ;  /* 0x0000000100187547 */ /* 0x000fec000b800000 */
.L_x_51:
[----:B------:R-:W-:Y:S05]  /*2ab0*/  NANOSLEEP 0x64 ;  /* 0x000000640000795d */ /* 0x000fea0003800000 */
[----:B------:R-:W-:-:S05]  /*2ac0*/  UMOV UR5, 0x10 ;  /* 0x0000001000057882 */ /* 0x000fca0000000000 */
[----:B------:R-:W-:Y:S04]  /*2ad0*/  DEPBAR.LE SB1, 0x36 ;  /* 0x00009d800000791a */ /* 0x000fe80000000000 */
[----:B------:R-:W1:Y:S02]  /*2ae0*/  UTCATOMSWS.FIND_AND_SET.ALIGN UP0, UR5, UR5 ;  /* 0x00000005000575e3 */ /* 0x000e640008000800 */
[----:B-1----:R-:W-:Y:S01]  /*2af0*/  MOV R3, UR5 ;  /* 0x0000000500037c02 */ /* 0x002fe20008000f00 */
[----:B------:R-:W-:Y:S05]  /*2b00*/  BRA.U !UP0, `(.L_x_51) ;  /* 0xfffffffd08e87547 */ /* 0x000fea000b83ffff */
.L_x_50:
[-C--:B------:R-:W-:Y:S02]  /*2b10*/  SHF.L.U32 R2, R2, R3.reuse, RZ ;  /* 0x0000000302027219 */ /* 0x080fe400000006ff */
[----:B------:R-:W-:Y:S01]  /*2b20*/  SHF.L.U32 R0, R0, R3, RZ ;  /* 0x0000000300007219 */ /* 0x000fe200000006ff */
[----:B------:R-:W-:Y:S02]  /*2b30*/  IMAD.SHL.U32 R3, R3, 0x20, RZ ;  /* 0x0000002003037824 */ /* 0x000fe400078e00ff */
[----:B------:R1:W-:Y:S04]  /*2b40*/  ATOMS.OR RZ, [UR4+0x14], R2 ;  /* 0x00001402ffff798c */ /* 0x0003e8000b000004 */
[----:B------:R1:W-:Y:S04]  /*2b50*/  ATOMS.OR RZ, [UR4+0x18], R0 ;  /* 0x00001800ffff798c */ /* 0x0003e8000b000004 */
[----:B------:R1:W-:Y:S01]  /*2b60*/  STS [UR37+0x110], R3 ;  /* 0x00011003ff007988 */ /* 0x0003e20008000825 */
[----:B------:R-:W-:Y:S05]  /*2b70*/  BRA `(.L_x_49) ;  /* 0x0000000000107947 */ /* 0x000fea0003800000 */
.L_x_48:
[----:B------:R-:W-:Y:S02]  /*2b80*/  MOV R0, 0xffffffff ;  /* 0xffffffff00007802 */ /* 0x000fe40000000f00 */
[----:B------:R-:W-:-:S03]  /*2b90*/  MOV R2, 0x2bc0 ;  /* 0x00002bc000027802 */ /* 0x000fc60000000f00 */
[----:B------:R1:W-:Y:S04]  /*2ba0*/  STS [UR37+0x110], R0 ;  /* 0x00011000ff007988 */ /* 0x0003e80008000825 */
[----:B-1-3-5:R-:W-:Y:S05]  /*2bb0*/  CALL.REL.NOINC `($__internal_1_$__cuda_sm10x_tcgen05_guardrail_trap_phase_invalid_during_alloc) ;  /* 0x0000008c00307944 */ /* 0x02afea0003c00000 */
.L_x_49:
[----:B------:R-:W-:Y:S05]  /*2bc0*/  WARPSYNC.ALL ;  /* 0x0000000000007948 */ /* 0x000fea0003800000 */
[----:B------:R-:W2:Y:S01]  /*2bd0*/  S2UR UR6, SR_CgaCtaId ;  /* 0x00000000000679c3 */ /* 0x000ea20000008800 */
[----:B------:R-:W-:Y:S01]  /*2be0*/  UMOV UR4, 0x400 ;  /* 0x0000040000047882 */ /* 0x000fe20000000000 */
[----:B------:R-:W-:-:S06]  /*2bf0*/  NOP ;  /* 0x0000000000007918 */ /* 0x000fcc0000000000 */
[----:B------:R-:W-:Y:S06]  /*2c00*/  BAR.ARV 0x6, 0xa0 ;  /* 0x0182800000007b1d */ /* 0x000fec0000002000 */
[----:B------:R-:W4:Y:S01]  /*2c10*/  LDCU UR7, c[0x0][0x38c] ;  /* 0x00007180ff0777ac */ /* 0x000f220008000800 */
[----:B------:R-:W-:Y:S01]  /*2c20*/  IMAD.MOV.U32 R11, RZ, RZ, 0x1 ;  /* 0x00000001ff0b7424 */ /* 0x000fe200078e00ff */
[----:B------:R-:W-:Y:S01]  /*2c30*/  CS2R R8, SRZ ;  /* 0x0000000000087805 */ /* 0x000fe2000001ff00 */
[----:B------:R-:W-:Y:S01]  /*2c40*/  IMAD.MOV.U32 R10, RZ, RZ, RZ ;  /* 0x000000ffff0a7224 */ /* 0x000fe200078e00ff */
[----:B------:R-:W-:Y:S01]  /*2c50*/  UMOV UR18, URZ ;  /* 0x000000ff00127c82 */ /* 0x000fe20008000000 */
[----:B------:R-:W-:Y:S01]  /*2c60*/  UMOV UR17, URZ ;  /* 0x000000ff00117c82 */ /* 0x000fe20008000000 */
[----:B------:R-:W-:Y:S01]  /*2c70*/  UMOV UR20, 0x0 ;  /* 0x0000000000147882 */ /* 0x000fe20000000000 */
[----:B------:R-:W-:Y:S01]  /*2c80*/  UMOV UR21, 0x8400490 ;  /* 0x0840049000157882 */ /* 0x000fe20000000000 */
[----:B--2---:R-:W-:Y:S01]  /*2c90*/  ULEA UR6, UR6, UR4, 0x18 ;  /* 0x0000000406067291 */ /* 0x004fe2000f8ec0ff */
[----:B------:R-:W2:Y:S03]  /*2ca0*/  LDCU UR4, c[0x0][0x38c] ;  /* 0x00007180ff0477ac */ /* 0x000ea60008000800 */
[----:B------:R-:W-:-:S02]  /*2cb0*/  UIADD3 UR11, UPT, UPT, UR6, 0xc400, URZ ;  /* 0x0000c400060b7890 */ /* 0x000fc4000fffe0ff */
[----:B----4-:R-:W-:-:S03]  /*2cc0*/  UIADD3 UR7, UPT, UPT, UR7, 0x1f, URZ ;  /* 0x0000001f07077890 */ /* 0x010fc6000fffe0ff */
[----:B-1----:R-:W1:Y:S01]  /*2cd0*/  LDS R0, [UR6+0x110] ;  /* 0x00011006ff007984 */ /* 0x002e620008000800 */
[----:B------:R-:W-:Y:S02]  /*2ce0*/  UIADD3 UR12, UPT, UPT, UR6, 0xf400, URZ ;  /* 0x0000f400060c7890 */ /* 0x000fe4000fffe0ff */
[----:B------:R-:W-:Y:S02]  /*2cf0*/  USHF.R.S32.HI UR5, URZ, 0x1f, UR7 ;  /* 0x0000001fff057899 */ /* 0x000fe40008011407 */
[----:B------:R-:W-:Y:S02]  /*2d00*/  USHF.R.U32.HI UR11, URZ, 0x4, UR11 ;  /* 0x00000004ff0b7899 */ /* 0x000fe4000801160b */
[----:B------:R-:W-:Y:S02]  /*2d10*/  ULEA.HI UR5, UR5, UR7, URZ, 0x5 ;  /* 0x0000000705057291 */ /* 0x000fe4000f8f28ff */
[----:B------:R-:W-:Y:S02]  /*2d20*/  USHF.R.U32.HI UR12, URZ, 0x4, UR12 ;  /* 0x00000004ff0c7899 */ /* 0x000fe4000801160c */
[----:B------:R-:W-:-:S02]  /*2d30*/  USHF.R.S32.HI UR5, URZ, 0x5, UR5 ;  /* 0x00000005ff057899 */ /* 0x000fc40008011405 */
[----:B------:R-:W-:Y:S02]  /*2d40*/  ULOP3.LUT UR11, UR11, 0x3fff, URZ, 0xc0, !UPT ;  /* 0x00003fff0b0b7892 */ /* 0x000fe4000f8ec0ff */
[----:B------:R-:W-:Y:S02]  /*2d50*/  UISETP.LT.AND UP0, UPT, UR5, 0x1, UPT ;  /* 0x000000010500788c */ /* 0x000fe4000bf01270 */
[----:B------:R-:W-:Y:S02]  /*2d60*/  ULOP3.LUT UR12, UR12, 0x3fff, URZ, 0xc0, !UPT ;  /* 0x00003fff0c0c7892 */ /* 0x000fe4000f8ec0ff */
[----:B------:R-:W-:Y:S02]  /*2d70*/  USEL UR10, UR5, 0x1, !UP0 ;  /* 0x00000001050a7887 */ /* 0x000fe4000c000000 */
[----:B------:R-:W-:Y:S02]  /*2d80*/  ULOP3.LUT UR11, UR11, 0x10000, URZ, 0xfc, !UPT ;  /* 0x000100000b0b7892 */ /* 0x000fe4000f8efcff */
[----:B------:R-:W-:-:S02]  /*2d90*/  ULOP3.LUT UR12, UR12, 0x10000, URZ, 0xfc, !UPT ;  /* 0x000100000c0c7892 */ /* 0x000fc4000f8efcff */
[----:B------:R-:W-:Y:S02]  /*2da0*/  UIADD3 UR10, UPT, UPT, -UR10, URZ, URZ ;  /* 0x000000ff0a0a7290 */ /* 0x000fe4000fffe1ff */
[----:B--2---:R-:W-:Y:S01]  /*2db0*/  UISETP.GE.AND UP3, UPT, UR4, 0x1, UPT ;  /* 0x000000010400788c */ /* 0x004fe2000bf66270 */
[----:B-1----:R-:W-:-:S15]  /*2dc0*/  R2UR UR19, R0 ;  /* 0x00000000001372ca */ /* 0x002fde00000e0000 */
.L_x_58:
[----:B------:R-:W-:Y:S02]  /*2dd0*/  LEA R0, R10, UR6, 0x3 ;  /* 0x000000060a007c11 */ /* 0x000fe4000f8e18ff */
[----:B------:R-:W-:Y:S02]  /*2de0*/  SHF.L.U32 R5, R9, 0x1f, RZ ;  /* 0x0000001f09057819 */ /* 0x000fe400000006ff */
[----:B------:R-:W-:Y:S01]  /*2df0*/  PLOP3.LUT P0, PT, PT, PT, UP3, 0x80, 0x8 ;  /* 0x000000000008781c */ /* 0x000fe20003f0f038 */
[----:B------:R-:W-:Y:S01]  /*2e00*/  VIADD R3, R0, 0x90 ;  /* 0x0000009000037836 */ /* 0x000fe20000000000 */
[----:B-1----:R-:W1:Y:S02]  /*2e10*/  SYNCS.PHASECHK.TRANS64.TRYWAIT P1, [R0+URZ+0x80], R5 ;  /* 0x00008005000075a7 */ /* 0x002e6400080211ff */
[----:B-1--4-:R-:W-:Y:S09]  /*2e20*/  @!P1 BRA `(.L_x_52) ;  /* 0x0000008000c89947 */ /* 0x012ff20003800000 */
.L_x_138:
[----:B------:R-:W-:Y:S01]  /*2e30*/  LEA R4, R10, UR6, 0x4 ;  /* 0x000000060a047c11 */ /* 0x000fe2000f8e20ff */
[----:B------:R-:W-:Y:S01]  /*2e40*/  @UP3 ULEA UR4, UR17, UR6, 0x3 ;  /* 0x0000000611043291 */ /* 0x000fe2000f8e18ff */
[----:B------:R-:W-:Y:S01]  /*2e50*/  PLOP3.LUT P2, PT, PT, PT, PT, 0x80, 0x8 ;  /* 0x000000000008781c */ /* 0x000fe20003f4f070 */
[----:B------:R-:W-:Y:S01]  /*2e60*/  ULEA UR9, UR18, UR6, 0x3 ;  /* 0x0000000612097291 */ /* 0x000fe2000f8e18ff */
[----:B------:R-:W-:Y:S02]  /*2e70*/  PRMT R3, RZ, 0x654, R3 ;  /* 0x00000654ff037816 */ /* 0x000fe40000000003 */
[----:B-1----:R-:W1:Y:S01]  /*2e80*/  LDS.128 R4, [R4+0xf0] ;  /* 0x0000f00004047984 */ /* 0x002e620000000c00 */
[----:B------:R-:W-:Y:S02]  /*2e90*/  @P0 SHF.L.U32 R2, R8, 0x1f, RZ ;  /* 0x0000001f08020819 */ /* 0x000fe400000006ff */
[----:B------:R-:W-:Y:S01]  /*2ea0*/  SHF.L.U32 R0, R11, 0x1f, RZ ;  /* 0x0000001f0b007819 */ /* 0x000fe200000006ff */
[----:B------:R-:W-:Y:S01]  /*2eb0*/  @!PT LDS RZ, [RZ] ;  /* 0x00000000fffff984 */ /* 0x000fe20000000800 */
[----:B------:R-:W-:Y:S01]  /*2ec0*/  @!PT LDS RZ, [RZ] ;  /* 0x00000000fffff984 */ /* 0x000fe20000000800 */
[----:B------:R-:W-:Y:S01]  /*2ed0*/  @!PT LDS RZ, [RZ] ;  /* 0x00000000fffff984 */ /* 0x000fe20000000800 */
[----:B------:R-:W-:Y:S01]  /*2ee0*/  @!PT LDS RZ, [RZ] ;  /* 0x00000000fffff984 */ /* 0x000fe20000000800 */
[----:B------:R2:W-:Y:S06]  /*2ef0*/  MEMBAR.ALL.CTA ;  /* 0x0000000000007992 */ /* 0x0005ec0000008000 */
[----:B--2---:R-:W2:Y:S02]  /*2f00*/  FENCE.VIEW.ASYNC.S ;  /* 0x00000000000073c6 */ /* 0x004ea40000000000 */
[----:B--2---:R2:W-:Y:S01]  /*2f10*/  SYNCS.ARRIVE.TRANS64.RED.A1T0 RZ, [R3+URZ], RZ ;  /* 0x000000ff03ff79a7 */ /* 0x0045e200081004ff */
[----:B------:R2:W4:Y:S01]  /*2f20*/  @P0 SYNCS.PHASECHK.TRANS64.TRYWAIT P2, [UR4], R2 ;  /* 0x00000002ff0005a7 */ /* 0x0005220008041104 */
[----:B-1----:R-:W-:Y:S01]  /*2f30*/  LOP3.LUT P1, RZ, R6, 0x1, RZ, 0xc0, !PT ;  /* 0x0000000106ff7812 */ /* 0x002fe2000782c0ff */
[----:B------:R-:W1:Y:S02]  /*2f40*/  SYNCS.PHASECHK.TRANS64.TRYWAIT P0, [UR9+0xb0], R0 ;  /* 0x0000b000ff0075a7 */ /* 0x000e640008001109 */
[----:B-12-4-:R-:W-:Y:S10]  /*2f50*/  @!P0 BRA `(.L_x_53) ;  /* 0x0000008000908947 */ /* 0x016ff40003800000 */
.L_x_140:
[----:B------:R-:W-:Y:S01]  /*2f60*/  IADD3 R10, PT, PT, R10, 0x1, RZ ;  /* 0x000000010a0a7810 */ /* 0x000fe20007ffe0ff */
[----:B------:R-:W-:Y:S06]  /*2f70*/  BRA.U !UP3, `(.L_x_54) ;  /* 0x000000010b887547 */ /* 0x000fec000b800000 */
[----:B------:R-:W-:Y:S02]  /*2f80*/  ULEA UR8, UR18, UR19, 0x8 ;  /* 0x0000001312087291 */ /* 0x000fe4000f8e40ff */
[----:B------:R-:W-:Y:S01]  /*2f90*/  UPLOP3.LUT UP4, UPT, UPT, UPT, UPT, 0x40, 0x4 ;  /* 0x000000000004789c */ /* 0x000fe20003f8e870 */
[----:B------:R-:W-:Y:S01]  /*2fa0*/  UMOV UR16, UR10 ;  /* 0x0000000a00107c82 */ /* 0x000fe20008000000 */
[----:B------:R-:W-:Y:S01]  /*2fb0*/  UMOV UR15, UR5 ;  /* 0x00000005000f7c82 */ /* 0x000fe20008000000 */
[----:B------:R-:W-:-:S08]  /*2fc0*/  UMOV UR14, UR17 ;  /* 0x00000011000e7c82 */ /* 0x000fd00008000000 */
.L_x_57:
[----:B------:R-:W-:Y:S02]  /*2fd0*/  UIADD3 UR16, UPT, UPT, UR16, 0x1, URZ ;  /* 0x0000000110107890 */ /* 0x000fe4000fffe0ff */
[----:B--2---:R-:W-:Y:S02]  /*2fe0*/  ULEA UR7, UR14, UR6, 0x3 ;  /* 0x000000060e077291 */ /* 0x004fe4000f8e18ff */
[----:B------:R-:W-:Y:S01]  /*2ff0*/  UISETP.NE.AND UP0, UPT, UR16, URZ, UPT ;  /* 0x000000ff1000728c */ /* 0x000fe2000bf05270 */
[----:B----4-:R-:W-:Y:S10]  /*3000*/  @P2 BRA `(.L_x_55) ;  /* 0x00000000000c2947 */ /* 0x010ff40003800000 */
[----:B-1----:R-:W-:Y:S04]  /*3010*/  SHF.L.U32 R3, R8, 0x1f, RZ ;  /* 0x0000001f08037819 */ /* 0x002fe800000006ff */
[----:B------:R-:W1:Y:S02]  /*3020*/  SYNCS.PHASECHK.TRANS64.TRYWAIT P0, [UR7], R3 ;  /* 0x00000003ff0075a7 */ /* 0x000e640008001107 */
[----:B-1----:R-:W-:Y:S05]  /*3030*/  @!P0 BRA `(.L_x_56) ;  /* 0x0000008000708947 */ /* 0x002fea0003800000 */
.L_x_55:
[----:B------:R-:W-:Y:S01]  /*3040*/  UISETP.NE.AND UP1, UPT, UR15, 0x1, UPT ;  /* 0x000000010f00788c */ /* 0x000fe2000bf25270 */
[----:B------:R-:W-:Y:S01]  /*3050*/  PLOP3.LUT P2, PT, PT, PT, PT, 0x80, 0x8 ;  /* 0x000000000008781c */ /* 0x000fe20003f4f070 */
[----:B------:R-:W-:Y:S02]  /*3060*/  UIADD3 UR17, UPT, UPT, UR14, 0x1, URZ ;  /* 0x000000010e117890 */ /* 0x000fe4000fffe0ff */
[----:B------:R-:W-:Y:S02]  /*3070*/  ULEA UR22, UR14, UR12, 0x9 ;  /* 0x0000000c0e167291 */ /* 0x000fe4000f8e48ff */
[----:B------:R-:W-:Y:S01]  /*3080*/  UISETP.NE.AND UP2, UPT, UR17, 0x3, UPT ;  /* 0x000000031100788c */ /* 0x000fe2000bf45270 */
[----:B------:R-:W-:Y:S01]  /*3090*/  PLOP3.LUT P0, PT, PT, PT, UP1, 0x80, 0x8 ;  /* 0x000000000008781c */ /* 0x000fe20003f0f018 */
[----:B------:R-:W-:Y:S02]  /*30a0*/  ULEA UR24, UR14, UR11, 0x8 ;  /* 0x0000000b0e187291 */ /* 0x000fe4000f8e40ff */
[----:B------:R-:W-:Y:S02]  /*30b0*/  USEL UR13, URZ, 0x1, UP2 ;  /* 0x00000001ff0d7887 */ /* 0x000fe40009000000 */
[----:B------:R-:W-:Y:S02]  /*30c0*/  USEL UR17, UR17, URZ, UP2 ;  /* 0x000000ff11117287 */ /* 0x000fe40009000000 */
[----:B------:R-:W-:Y:S02]  /*30d0*/  UIADD3 UR7, UPT, UPT, UR7, 0x18, URZ ;  /* 0x0000001807077890 */ /* 0x000fe4000fffe0ff */
[----:B------:R-:W-:Y:S01]  /*30e0*/  @UP1 ULEA UR4, UR17, UR6, 0x3 ;  /* 0x0000000611041291 */ /* 0x000fe2000f8e18ff */
[----:B------:R-:W-:Y:S01]  /*30f0*/  LOP3.LUT R8, R8, UR13, RZ, 0x3c, !PT ;  /* 0x0000000d08087c12 */ /* 0x000fe2000f8e3cff */
[----:B------:R-:W-:Y:S01]  /*3100*/  UMOV UR23, 0xc0004010 ;  /* 0xc000401000177882 */ /* 0x000fe20000000000 */
[----:B------:R-:W-:Y:S01]  /*3110*/  UMOV UR25, 0xc0004010 ;  /* 0xc000401000197882 */ /* 0x000fe20000000000 */
[----:B------:R-:W-:Y:S01]  /*3120*/  UIADD3 UR15, UPT, UPT, UR15, -0x1, URZ ;  /* 0xffffffff0f0f7890 */ /* 0x000fe2000fffe0ff */
[----:B-1----:R-:W-:Y:S01]  /*3130*/  @P0 SHF.L.U32 R0, R8, 0x1f, RZ ;  /* 0x0000001f08000819 */ /* 0x002fe200000006ff */
[----:B------:R-:W-:Y:S03]  /*3140*/  UMOV UR14, UR17 ;  /* 0x00000011000e7c82 */ /* 0x000fe60008000000 */
[----:B------:R2:W4:Y:S01]  /*3150*/  @P0 SYNCS.PHASECHK.TRANS64.TRYWAIT P2, [UR4], R0 ;  /* 0x00000000ff0005a7 */ /* 0x0005220008041104 */
[----:B------:R2:W-:Y:S01]  /*3160*/  UTCQMMA gdesc[UR24], gdesc[UR22], tmem[UR8], tmem[UR20], idesc[UR21], UP4 ;  /* 0x00ff1416180075ea */ /* 0x0005e2000a000308 */
[----:B------:R-:W-:Y:S01]  /*3170*/  UPLOP3.LUT UP4, UPT, UPT, UPT, UPT, 0x80, 0x8 ;  /* 0x000000000008789c */ /* 0x000fe20003f8f070 */
[----:B------:R2:W-:Y:S01]  /*3180*/  UTCBAR [UR7], URZ ;  /* 0x000000ff070073e9 */ /* 0x0005e200080000ff */
[----:B------:R-:W-:Y:S09]  /*3190*/  BRA.U UP0, `(.L_x_57) ;  /* 0xfffffffd008c7547 */ /* 0x000ff2000b83ffff */
.L_x_54:
[----:B------:R-:W-:Y:S01]  /*31a0*/  UIADD3 UR18, UPT, UPT, UR18, 0x1, URZ ;  /* 0x0000000112127890 */ /* 0x000fe2000fffe0ff */
[C---:B------:R-:W-:Y:S01]  /*31b0*/  ISETP.NE.AND P0, PT, R10.reuse, 0x2, PT ;  /* 0x000000020a00780c */ /* 0x040fe20003f05270 */
[----:B------:R-:W-:Y:S02]  /*31c0*/  UIADD3 UR9, UPT, UPT, UR9, 0xa0, URZ ;  /* 0x000000a009097890 */ /* 0x000fe4000fffe0ff */
[----:B------:R-:W-:Y:S01]  /*31d0*/  UISETP.NE.AND UP0, UPT, UR18, 0x2, UPT ;  /* 0x000000021200788c */ /* 0x000fe2000bf05270 */
[----:B-12---:R-:W-:Y:S02]  /*31e0*/  SEL R0, RZ, 0x1, P0 ;  /* 0x00000001ff007807 */ /* 0x006fe40000000000 */
[----:B------:R-:W-:Y:S01]  /*31f0*/  SEL R10, R10, RZ, P0 ;  /* 0x000000ff0a0a7207 */ /* 0x000fe20000000000 */
[----:B------:R-:W-:Y:S01]  /*3200*/  USEL UR4, URZ, 0x1, UP0 ;  /* 0x00000001ff047887 */ /* 0x000fe20008000000 */
[----:B------:R-:W-:Y:S01]  /*3210*/  LOP3.LUT R9, R9, R0, RZ, 0x3c, !PT ;  /* 0x0000000009097212 */ /* 0x000fe200078e3cff */
[----:B------:R-:W-:Y:S01]  /*3220*/  USEL UR18, UR18, URZ, UP0 ;  /* 0x000000ff12127287 */ /* 0x000fe20008000000 */
[----:B------:R1:W-:Y:S03]  /*3230*/  UTCBAR [UR9], URZ ;  /* 0x000000ff090073e9 */ /* 0x0003e600080000ff */
[----:B------:R-:W-:Y:S01]  /*3240*/  LOP3.LUT R11, R11, UR4, RZ, 0x3c, !PT ;  /* 0x000000040b0b7c12 */ /* 0x000fe2000f8e3cff */
[----:B------:R-:W-:Y:S07]  /*3250*/  @P1 BRA `(.L_x_58) ;  /* 0xfffffff800dc1947 */ /* 0x000fee000383ffff */
[----:B------:R-:W2:Y:S01]  /*3260*/  S2UR UR4, SR_CgaCtaId ;  /* 0x00000000000479c3 */ /* 0x000ea20000008800 */
[----:B------:R-:W-:Y:S01]  /*3270*/  ELECT P0, URZ, PT ;  /* 0x0000000000ff782f */ /* 0x000fe20003800000 */
[----:B------:R-:W-:Y:S01]  /*3280*/  IMAD.MOV.U32 R0, RZ, RZ, 0x1 ;  /* 0x00000001ff007424 */ /* 0x000fe200078e00ff */
[----:B------:R-:W-:Y:S01]  /*3290*/  UIADD3 UR6, UPT, UPT, UR6, 0xb0, URZ ;  /* 0x000000b006067890 */ /* 0x000fe2000fffe0ff */
[----:B------:R-:W-:Y:S01]  /*32a0*/  SHF.L.U32 R3, R11, 0x1f, RZ ;  /* 0x0000001f0b037819 */ /* 0x000fe200000006ff */
[----:B------:R-:W-:-:S03]  /*32b0*/  UMOV UR5, 0x40 ;  /* 0x0000004000057882 */ /* 0x000fc60000000000 */
[----:B------:R-:W-:Y:S01]  /*32c0*/  UVIRTCOUNT.DEALLOC.SMPOOL 0x80 ;  /* 0x000000800000784c */ /* 0x000fe20000000000 */
[----:B--2---:R-:W-:Y:S02]  /*32d0*/  ULEA UR4, UR4, UR5, 0x18 ;  /* 0x0000000504047291 */ /* 0x004fe4000f8ec0ff */
[----:B------:R-:W-:-:S07]  /*32e0*/  ULEA UR5, UR18, UR6, 0x3 ;  /* 0x0000000612057291 */ /* 0x000fce000f8e18ff */
[----:B------:R2:W-:Y:S02]  /*32f0*/  @P0 STS.U8 [UR4+0x1c], R0 ;  /* 0x00001c00ff000988 */ /* 0x0005e40008000004 */
[----:B------:R-:W3:Y:S02]  /*3300*/  SYNCS.PHASECHK.TRANS64.TRYWAIT P0, [UR5], R3 ;  /* 0x00000003ff0075a7 */ /* 0x000ee40008001105 */
[----:B--23--:R-:W-:Y:S05]  /*3310*/  @!P0 BRA `(.L_x_59) ;  /* 0x0000007c00d08947 */ /* 0x00cfea0003800000 */
.L_x_143:
[----:B------:R-:W-:-:S04]  /*3320*/  UIADD3 UR7, UPT, UPT, UR18, 0x1, URZ ;  /* 0x0000000112077890 */ /* 0x000fc8000fffe0ff */
[----:B------:R-:W-:-:S04]  /*3330*/  UISETP.NE.AND UP0, UPT, UR7, 0x2, UPT ;  /* 0x000000020700788c */ /* 0x000fc8000bf05270 */
[----:B------:R-:W-:Y:S02]  /*3340*/  USEL UR5, URZ, 0x1, UP0 ;  /* 0x00000001ff057887 */ /* 0x000fe40008000000 */
[----:B------:R-:W-:-:S04]  /*3350*/  USEL UR7, UR7, URZ, UP0 ;  /* 0x000000ff07077287 */ /* 0x000fc80008000000 */
[----:B------:R-:W-:Y:S01]  /*3360*/  ULEA UR7, UR7, UR6, 0x3 ;  /* 0x0000000607077291 */ /* 0x000fe2000f8e18ff */
[----:B--2---:R-:W-:-:S04]  /*3370*/  LOP3.LUT R3, R11, UR5, RZ, 0x3c, !PT ;  /* 0x000000050b037c12 */ /* 0x004fc8000f8e3cff */
[----:B------:R-:W-:-:S04]  /*3380*/  SHF.L.U32 R3, R3, 0x1f, RZ ;  /* 0x0000001f03037819 */ /* 0x000fc800000006ff */
[----:B------:R-:W2:Y:S02]  /*3390*/  SYNCS.PHASECHK.TRANS64.TRYWAIT P0, [UR7], R3 ;  /* 0x00000003ff0075a7 */ /* 0x000ea40008001107 */
[----:B--2---:R-:W-:Y:S05]  /*33a0*/  @!P0 BRA `(.L_x_60) ;  /* 0x0000007c00c48947 */ /* 0x004fea0003800000 */
.L_x_145:
[----:B------:R-:W-:Y:S01]  /*33b0*/  NOP ;  /* 0x0000000000007918 */ /* 0x000fe20000000000 */
[----:B--2---:R-:W2:Y:S01]  /*33c0*/  LDS R0, [UR4+0x14] ;  /* 0x00001404ff007984 */ /* 0x004ea20008000800 */
[----:B------:R-:W-:Y:S01]  /*33d0*/  ULOP3.LUT UR6, UR19, 0xffff, URZ, 0xc0, !UPT ;  /* 0x0000ffff13067892 */ /* 0x000fe2000f8ec0ff */
[----:B------:R-:W-:Y:S01]  /*33e0*/  UMOV UR8, 0xffff ;  /* 0x0000ffff00087882 */ /* 0x000fe20000000000 */
[----:B------:R-:W-:Y:S02]  /*33f0*/  UMOV UR5, 0x1 ;  /* 0x0000000100057882 */ /* 0x000fe40000000000 */
[----:B------:R-:W-:-:S04]  /*3400*/  USHF.R.U32.HI UR6, URZ, 0x5, UR6 ;  /* 0x00000005ff067899 */ /* 0x000fc80008011606 */
[----:B------:R-:W-:Y:S02]  /*3410*/  USHF.L.U32 UR8, UR8, UR6, URZ ;  /* 0x0000000608087299 */ /* 0x000fe400080006ff */
[----:B------:R-:W-:-:S04]  /*3420*/  USHF.L.U32 UR5, UR5, UR6, URZ ;  /* 0x0000000605057299 */ /* 0x000fc800080006ff */
[----:B--2---:R-:W-:-:S04]  /*3430*/  LOP3.LUT R0, R0, UR8, RZ, 0xc0, !PT ;  /* 0x0000000800007c12 */ /* 0x004fc8000f8ec0ff */
[----:B------:R-:W-:-:S13]  /*3440*/  ISETP.NE.AND P0, PT, R0, UR8, PT ;  /* 0x0000000800007c0c */ /* 0x000fda000bf05270 */
[----:B------:R-:W-:Y:S05]  /*3450*/  @P0 BRA `(.L_x_61) ;  /* 0x0000000000580947 */ /* 0x000fea0003800000 */
[----:B------:R-:W2:Y:S02]  /*3460*/  LDS R0, [UR4+0x18] ;  /* 0x00001804ff007984 */ /* 0x000ea40008000800 */
[----:B--2---:R-:W-:-:S04]  /*3470*/  LOP3.LUT R0, R0, UR5, RZ, 0xc0, !PT ;  /* 0x0000000500007c12 */ /* 0x004fc8000f8ec0ff */
[----:B------:R-:W-:-:S13]  /*3480*/  ISETP.NE.AND P0, PT, R0, UR5, PT ;  /* 0x0000000500007c0c */ /* 0x000fda000bf05270 */
[----:B------:R-:W-:Y:S05]  /*3490*/  @P0 BRA `(.L_x_62) ;  /* 0x00000000003c0947 */ /* 0x000fea0003800000 */
[----:B------:R-:W2:Y:S01]  /*34a0*/  S2R R2, SR_LANEID ;  /* 0x0000000000027919 */ /* 0x000ea20000000000 */
[----:B------:R-:W-:Y:S01]  /*34b0*/  ULOP3.LUT UR8, URZ, UR8, URZ, 0x33, !UPT ;  /* 0x00000008ff087292 */ /* 0x000fe2000f8e33ff */
[----:B------:R-:W-:Y:S01]  /*34c0*/  LOP3.LUT R4, RZ, UR5, RZ, 0x33, !PT ;  /* 0x00000005ff047c12 */ /* 0x000fe2000f8e33ff */
[----:B------:R-:W-:Y:S02]  /*34d0*/  VOTEU.ANY UR7, UPT, PT ;  /* 0x0000000000077886 */ /* 0x000fe400038e0100 */
[----:B------:R-:W-:Y:S01]  /*34e0*/  UFLO.U32 UR7, UR7 ;  /* 0x00000007000772bd */ /* 0x000fe200080e0000 */
[----:B------:R-:W3:Y:S01]  /*34f0*/  REDUX UR5, R4 ;  /* 0x00000000040573c4 */ /* 0x000ee20000000000 */
[----:B------:R-:W-:-:S06]  /*3500*/  IMAD.U32 R0, RZ, RZ, UR8 ;  /* 0x00000008ff007e24 */ /* 0x000fcc000f8e00ff */
[----:B------:R1:W-:Y:S01]  /*3510*/  UTCATOMSWS.AND URZ, UR8 ;  /* 0x0000000800ff79e3 */ /* 0x0003e20008000000 */
[----:B------:R-:W4:Y:S01]  /*3520*/  REDUX UR6, R0 ;  /* 0x00000000000673c4 */ /* 0x000f220000000000 */
[----:B--2---:R-:W-:Y:S01]  /*3530*/  ISETP.EQ.U32.AND P0, PT, R2, UR7, PT ;  /* 0x0000000702007c0c */ /* 0x004fe2000bf02070 */
[----:B---3--:R-:W-:Y:S01]  /*3540*/  IMAD.U32 R2, RZ, RZ, UR5 ;  /* 0x00000005ff027e24 */ /* 0x008fe2000f8e00ff */
[----:B----4-:R-:W-:-:S11]  /*3550*/  MOV R3, UR6 ;  /* 0x0000000600037c02 */ /* 0x010fd60008000f00 */
[----:B------:R1:W-:Y:S04]  /*3560*/  @P0 ATOMS.AND RZ, [UR4+0x14], R3 ;  /* 0x00001403ffff098c */ /* 0x0003e8000a800004 */
[----:B------:R1:W-:Y:S01]  /*3570*/  @P0 ATOMS.AND RZ, [UR4+0x18], R2 ;  /* 0x00001802ffff098c */ /* 0x0003e2000a800004 */
[----:B------:R-:W-:Y:S05]  /*3580*/  BRA `(.L_x_63) ;  /* 0x0000000000147947 */ /* 0x000fea0003800000 */
.L_x_62:
[----:B------:R-:W-:Y:S02]  /*3590*/  MOV R2, 0x35b0 ;  /* 0x000035b000027802 */ /* 0x000fe40000000f00 */
[----:B-1--45:R-:W-:Y:S05]  /*35a0*/  CALL.REL.NOINC `($__internal_0_$__cuda_sm10x_tcgen05_guardrail_trap_col_being_dealloced_not_returned_by_alloc) ;  /* 0x0000008000a87944 */ /* 0x032fea0003c00000 */
[----:B------:R-:W-:Y:S05]  /*35b0*/  BRA `(.L_x_63) ;  /* 0x0000000000087947 */ /* 0x000fea0003800000 */
.L_x_61:
[----:B------:R-:W-:Y:S02]  /*35c0*/  MOV R2, 0x35e0 ;  /* 0x000035e000027802 */ /* 0x000fe40000000f00 */
[----:B-1--45:R-:W-:Y:S05]  /*35d0*/  CALL.REL.NOINC `($__internal_2_$__cuda_sm10x_tcgen05_guardrail_trap_unallocated_columns_being_dealloced) ;  /* 0x0000008000b47944 */ /* 0x032fea0003c00000 */
.L_x_63:
[----:B------:R-:W-:Y:S01]  /*35e0*/  NOP ;  /* 0x0000000000007918 */ /* 0x000fe20000000000 */
[----:B-1----:R-:W-:Y:S05]  /*35f0*/  EXIT ;  /* 0x000000000000794d */ /* 0x002fea0003800000 */
.L_x_47:
[----:B------:R-:W-:-:S09]  /*3600*/  UISETP.NE.OR UP2, UPT, UR8, 0x3, !UP2 ;  /* 0x000000030800788c */ /* 0x000fd2000d745670 */
[----:B------:R-:W-:Y:S05]  /*3610*/  BRA.U UP2, `(.L_x_64) ;  /* 0x0000001102147547 */ /* 0x000fea000b800000 */
[----:B------:R-:W1:Y:S01]  /*3620*/  LDC R0, c[0x0][0xb30] ;  /* 0x0002cc00ff007b82 */ /* 0x000e620000000800 */
[----:B------:R-:W2:Y:S01]  /*3630*/  LDCU.64 UR8, c[0x0][0x888] ;  /* 0x00011100ff0877ac */ /* 0x000ea20008000a00 */
[----:B------:R-:W-:Y:S02]  /*3640*/  HFMA2 R29, -RZ, RZ, 0, 0 ;  /* 0x00000000ff1d7431 */ /* 0x000fe400000001ff */
[----:B------:R-:W-:Y:S01]  /*3650*/  IMAD.MOV.U32 R31, RZ, RZ, 0x1 ;  /* 0x00000001ff1f7424 */ /* 0x000fe200078e00ff */
[----:B------:R-:W-:Y:S01]  /*3660*/  MOV R23, 0x2000 ;  /* 0x0000200000177802 */ /* 0x000fe20000000f00 */
[----:B------:R-:W4:Y:S01]  /*3670*/  LDCU.64 UR4, c[0x0][0x890] ;  /* 0x00011200ff0477ac */ /* 0x000f220008000a00 */
[----:B------:R-:W-:Y:S01]  /*3680*/  IMAD.MOV.U32 R30, RZ, RZ, RZ ;  /* 0x000000ffff1e7224 */ /* 0x000fe200078e00ff */
[----:B------:R-:W3:Y:S01]  /*3690*/  LDC R19, c[0x0][0x370] ;  /* 0x0000dc00ff137b82 */ /* 0x000ee20000000800 */
[----:B------:R-:W-:Y:S01]  /*36a0*/  UMOV UR7, 0x400 ;  /* 0x0000040000077882 */ /* 0x000fe20000000000 */
[----:B------:R-:W-:-:S02]  /*36b0*/  UPLOP3.LUT UP1, UPT, UPT, UPT, UPT, 0x40, 0x4 ;  /* 0x000000000004789c */ /* 0x000fc40003f2e870 */
[----:B------:R-:W-:-:S04]  /*36c0*/  ULEA UR7, UR37, UR7, 0x18 ;  /* 0x0000000725077291 */ /* 0x000fc8000f8ec0ff */
[----:B------:R-:W3:Y:S01]  /*36d0*/  LDC R2, c[0x0][0xb0c] ;  /* 0x0002c300ff027b82 */ /* 0x000ee20000000800 */
[----:B------:R-:W-:Y:S02]  /*36e0*/  UIADD3 UR13, UPT, UPT, UR7, 0x48, URZ ;  /* 0x00000048070d7890 */ /* 0x000fe4000fffe0ff */
[----:B--2---:R-:W-:Y:S02]  /*36f0*/  UISETP.NE.U32.AND UP2, UPT, UR8, URZ, UPT ;  /* 0x000000ff0800728c */ /* 0x004fe4000bf45070 */
[----:B------:R-:W-:Y:S02]  /*3700*/  UIADD3 UR33, UPT, UPT, UR7, 0x30, URZ ;  /* 0x0000003007217890 */ /* 0x000fe4000fffe0ff */
[----:B----4-:R-:W-:Y:S01]  /*3710*/  UISETP.NE.U32.AND UP3, UPT, UR4, URZ, UPT ;  /* 0x000000ff0400728c */ /* 0x010fe2000bf65070 */
[----:B------:R-:W2:Y:S01]  /*3720*/  LDC R18, c[0x0][0xb20] ;  /* 0x0002c800ff127b82 */ /* 0x000ea20000000800 */
[----:B-1----:R-:W-:Y:S01]  /*3730*/  ISETP.NE.AND P1, PT, R0, 0x1, PT ;  /* 0x000000010000780c */ /* 0x002fe20003f25270 */
[----:B------:R-:W-:-:S02]  /*3740*/  UISETP.NE.AND.EX UP2, UPT, UR9, URZ, UPT, UP2 ;  /* 0x000000ff0900728c */ /* 0x000fc4000bf45320 */
[----:B------:R-:W-:Y:S02]  /*3750*/  UIADD3 UR25, UPT, UPT, UR7, 0x38, URZ ;  /* 0x0000003807197890 */ /* 0x000fe4000fffe0ff */
[----:B------:R-:W-:Y:S02]  /*3760*/  UIADD3 UR17, UPT, UPT, UR7, 0x40, URZ ;  /* 0x0000004007117890 */ /* 0x000fe4000fffe0ff */
[----:B------:R-:W1:Y:S01]  /*3770*/  LDC.64 R32, c[0x0][0x348] ;  /* 0x0000d200ff207b82 */ /* 0x000e620000000a00 */
[----:B------:R-:W-:Y:S02]  /*3780*/  UPRMT UR13, UR37, 0x654, UR13 ;  /* 0x00000654250d7896 */ /* 0x000fe4000800000d */
[----:B------:R-:W-:-:S05]  /*3790*/  UISETP.NE.AND.EX UP3, UPT, UR5, URZ, UPT, UP3 ;  /* 0x000000ff0500728c */ /* 0x000fca000bf65330 */
[----:B------:R-:W4:Y:S08]  /*37a0*/  LDC.64 R16, c[0x0][0xb10] ;  /* 0x0002c400ff107b82 */ /* 0x000f300000000a00 */
[----:B------:R-:W1:Y:S08]  /*37b0*/  LDC.64 R6, c[0x0][0xb18] ;  /* 0x0002c600ff067b82 */ /* 0x000e700000000a00 */
[----:B------:R-:W1:Y:S08]  /*37c0*/  LDC.64 R4, c[0x0][0xb28] ;  /* 0x0002ca00ff047b82 */ /* 0x000e700000000a00 */
[----:B--23--:R-:W1:Y:S02]  /*37d0*/  LDC R22, c[0x0][0x374] ;  /* 0x0000dd00ff167b82 */ /* 0x00ce640000000800 */
.L_x_75:
[C---:B------:R-:W-:Y:S02]  /*37e0*/  LEA R0, R30.reuse, UR7, 0x3 ;  /* 0x000000071e007c11 */ /* 0x040fe4000f8e18ff */
[----:B------:R-:W-:Y:S02]  /*37f0*/  SHF.L.U32 R3, R29, 0x1f, RZ ;  /* 0x0000001f1d037819 */ /* 0x000fe400000006ff */
[----:B------:R-:W-:Y:S02]  /*3800*/  LEA R24, R30, UR7, 0x4 ;  /* 0x000000071e187c11 */ /* 0x000fe4000f8e20ff */
[----:B--2---:R-:W2:Y:S02]  /*3810*/  SYNCS.PHASECHK.TRANS64.TRYWAIT P0, [R0+URZ+0x80], R3 ;  /* 0x00008003000075a7 */ /* 0x004ea400080011ff */
[----:B--2---:R-:W-:Y:S05]  /*3820*/  @!P0 BRA `(.L_x_65) ;  /* 0x0000007800bc8947 */ /* 0x004fea0003800000 */
.L_x_146:
[----:B------:R-:W-:Y:S01]  /*3830*/  ISETP.GE.AND P0, PT, R72, 0x1, PT ;  /* 0x000000014800780c */ /* 0x000fe20003f06270 */
[----:B------:R-:W3:Y:S01]  /*3840*/  LDS.128 R24, [R24+0xf0] ;  /* 0x0000f00018187984 */ /* 0x000ee20000000c00 */
[----:B--2---:R-:W-:Y:S01]  /*3850*/  VIADD R0, R0, 0x90 ;  /* 0x0000009000007836 */ /* 0x004fe20000000000 */
[----:B------:R-:W-:Y:S01]  /*3860*/  @!PT LDS RZ, [RZ] ;  /* 0x00000000fffff984 */ /* 0x000fe20000000800 */
[----:B------:R-:W-:Y:S01]  /*3870*/  @!PT LDS RZ, [RZ] ;  /* 0x00000000fffff984 */ /* 0x000fe20000000800 */
[----:B------:R-:W-:Y:S01]  /*3880*/  @!PT LDS RZ, [RZ] ;  /* 0x00000000fffff984 */ /* 0x000fe20000000800 */
[----:B------:R-:W-:Y:S01]  /*3890*/  @!PT LDS RZ, [RZ] ;  /* 0x00000000fffff984 */ /* 0x000fe20000000800 */
[----:B------:R2:W-:Y:S06]  /*38a0*/  MEMBAR.ALL.CTA ;  /* 0x0000000000007992 */ /* 0x0005ec0000008000 */
[----:B--2---:R-:W2:Y:S01]  /*38b0*/  FENCE.VIEW.ASYNC.S ;  /* 0x00000000000073c6 */ /* 0x004ea20000000000 */
[----:B------:R-:W-:Y:S04]  /*38c0*/  PRMT R0, RZ, 0x654, R0 ;  /* 0x00000654ff007816 */ /* 0x000fe80000000000 */
[----:B--2---:R2:W-:Y:S01]  /*38d0*/  SYNCS.ARRIVE.TRANS64.RED.A1T0 RZ, [R0+URZ], RZ ;  /* 0x000000ff00ff79a7 */ /* 0x0045e200081004ff */
[----:B---3--:R-:W-:Y:S11]  /*38e0*/  LOP3.LUT P3, RZ, R26, 0x1, RZ, 0xc0, !PT ;  /* 0x000000011aff7812 */ /* 0x008ff6000786c0ff */
[----:B------:R-:W-:Y:S02]  /*38f0*/  @!UPT UIADD3 URZ, UPT, UPT, URZ, URZ, URZ ;  /* 0x000000fffffff290 */ /* 0x000fe4000fffe0ff */
[----:B------:R-:W-:Y:S02]  /*3900*/  @P3 MOV R13, R24 ;  /* 0x00000018000d3202 */ /* 0x000fe40000000f00 */
[----:B------:R-:W-:Y:S01]  /*3910*/  @P3 LOP3.LUT R8, R25, 0xffff, RZ, 0xc0, !PT ;  /* 0x0000ffff19083812 */ /* 0x000fe200078ec0ff */
[----:B--2---:R-:W-:Y:S06]  /*3920*/  @!P0 BRA `(.L_x_66) ;  /* 0x0000000000a48947 */ /* 0x004fec0003800000 */
[----:B-1----:R-:W-:Y:S01]  /*3930*/  IMAD.HI.U32 R35, R22, R7, RZ ;  /* 0x0000000716237227 */ /* 0x002fe200078e00ff */
[----:B------:R-:W-:Y:S02]  /*3940*/  ISETP.NE.AND P0, PT, R6, 0x1, PT ;  /* 0x000000010600780c */ /* 0x000fe40003f05270 */
[----:B------:R-:W-:Y:S01]  /*3950*/  ISETP.NE.AND P2, PT, R72, 0x1, PT ;  /* 0x000000014800780c */ /* 0x000fe20003f45270 */
[----:B----4-:R-:W-:Y:S01]  /*3960*/  IMAD.HI.U32 R34, R19, R16, RZ ;  /* 0x0000001013227227 */ /* 0x010fe200078e00ff */
[----:B------:R-:W-:Y:S02]  /*3970*/  SHF.R.U32.HI R35, RZ, R18, R35 ;  /* 0x00000012ff237219 */ /* 0x000fe40000011623 */
[----:B------:R-:W-:Y:S01]  /*3980*/  ISETP.NE.AND P4, PT, R2, 0x1, PT ;  /* 0x000000010200780c */ /* 0x000fe20003f85270 */
[----:B------:R-:W-:Y:S01]  /*3990*/  IMAD.HI.U32 R36, R13, R16, RZ ;  /* 0x000000100d247227 */ /* 0x000fe200078e00ff */
[----:B------:R-:W-:Y:S02]  /*39a0*/  SHF.R.U32.HI R34, RZ, R17, R34 ;  /* 0x00000011ff227219 */ /* 0x000fe40000011622 */
[----:B------:R-:W-:Y:S01]  /*39b0*/  SEL R3, R22, R35, !P0 ;  /* 0x0000002316037207 */ /* 0x000fe20004000000 */
[C---:B------:R-:W-:Y:S01]  /*39c0*/  IMAD.HI.U32 R35, R8.reuse, R7, RZ ;  /* 0x0000000708237227 */ /* 0x040fe200078e00ff */
[----:B------:R-:W-:Y:S02]  /*39d0*/  SEL R11, R19, R34, !P4 ;  /* 0x00000022130b7207 */ /* 0x000fe40006000000 */
[----:B------:R-:W-:Y:S01]  /*39e0*/  SHF.R.U32.HI R36, RZ, R17, R36 ;  /* 0x00000011ff247219 */ /* 0x000fe20000011624 */
[----:B------:R-:W-:Y:S01]  /*39f0*/  IMAD.HI.U32 R38, R3, R4, RZ ;  /* 0x0000000403267227 */ /* 0x000fe200078e00ff */
[----:B------:R-:W-:Y:S03]  /*3a00*/  SHF.R.U32.HI R35, RZ, R18, R35 ;  /* 0x00000012ff237219 */ /* 0x000fe60000011623 */
[----:B------:R-:W-:Y:S01]  /*3a10*/  IMAD.HI.U32 R34, R11, R4, RZ ;  /* 0x000000040b227227 */ /* 0x000fe200078e00ff */
[----:B------:R-:W-:Y:S02]  /*3a20*/  @P2 SHF.R.U32.HI R3, RZ, R5, R38 ;  /* 0x00000005ff032219 */ /* 0x000fe40000011626 */
[----:B------:R-:W-:Y:S02]  /*3a30*/  SEL R9, R8, R35, !P0 ;  /* 0x0000002308097207 */ /* 0x000fe40004000000 */
[----:B------:R-:W-:Y:S01]  /*3a40*/  @P2 SHF.R.U32.HI R11, RZ, R5, R34 ;  /* 0x00000005ff0b2219 */ /* 0x000fe20000011622 */
[C---:B------:R-:W-:Y:S01]  /*3a50*/  IMAD R10, R72.reuse, R3, RZ ;  /* 0x00000003480a7224 */ /* 0x040fe200078e02ff */
[----:B------:R-:W-:Y:S01]  /*3a60*/  SEL R3, R13, R36, !P4 ;  /* 0x000000240d037207 */ /* 0x000fe20006000000 */
[C---:B------:R-:W-:Y:S03]  /*3a70*/  IMAD.HI.U32 R14, R9.reuse, R4, RZ ;  /* 0x00000004090e7227 */ /* 0x040fe600078e00ff */
[----:B------:R-:W-:Y:S01]  /*3a80*/  ISETP.GE.AND P0, PT, R9, R10, PT ;  /* 0x0000000a0900720c */ /* 0x000fe20003f06270 */
[C---:B------:R-:W-:Y:S01]  /*3a90*/  IMAD R12, R72.reuse, R11, RZ ;  /* 0x0000000b480c7224 */ /* 0x040fe200078e02ff */
[-C--:B------:R-:W-:Y:S04]  /*3aa0*/  SHF.R.U32.HI R14, RZ, R5.reuse, R14 ;  /* 0x00000005ff0e7219 */ /* 0x080fe8000001160e */
[----:B------:R-:W-:Y:S02]  /*3ab0*/  ISETP.GE.OR P0, PT, R3, R12, P0 ;  /* 0x0000000c0300720c */ /* 0x000fe40000706670 */
[----:B------:R-:W-:Y:S05]  /*3ac0*/  SEL R15, R9, R14, !P2 ;  /* 0x0000000e090f7207 */ /* 0x000fea0005000000 */
[----:B------:R-:W-:Y:S04]  /*3ad0*/  IMAD.MOV R14, RZ, RZ, -R15 ;  /* 0x000000ffff0e7224 */ /* 0x000fe800078e0a0f */
[----:B------:R-:W-:Y:S02]  /*3ae0*/  IMAD R14, R72, R14, R9 ;  /* 0x0000000e480e7224 */ /* 0x000fe400078e0209 */
[C---:B------:R-:W-:Y:S05]  /*3af0*/  @!P0 IMAD.HI.U32 R10, R3.reuse, R4, RZ ;  /* 0x00000004030a8227 */ /* 0x040fea00078e00ff */
[----:B------:R-:W-:Y:S04]  /*3b00*/  @!P0 SHF.R.U32.HI R10, RZ, R5, R10 ;  /* 0x00000005ff0a8219 */ /* 0x000fe8000001160a */
[----:B------:R-:W-:Y:S01]  /*3b10*/  @!P0 SEL R0, R3, R10, !P2 ;  /* 0x0000000a03008207 */ /* 0x000fe20005000000 */
[----:B------:R-:W-:Y:S03]  /*3b20*/  IMAD.MOV R10, RZ, RZ, -R3 ;  /* 0x000000ffff0a7224 */ /* 0x000fe600078e0a03 */
[----:B------:R-:W-:Y:S01]  /*3b30*/  @!P0 IADD3 R15, PT, PT, R15, -R0, RZ ;  /* 0x800000000f0f8210 */ /* 0x000fe20007ffe0ff */
[----:B------:R-:W-:Y:S01]  /*3b40*/  @!P0 IMAD R0, R11, R14, R0 ;  /* 0x0000000e0b008224 */ /* 0x000fe200078e0200 */
[----:B------:R-:W-:Y:S01]  /*3b50*/  IADD3 R11, PT, PT, -R9, RZ, RZ ;  /* 0x000000ff090b7210 */ /* 0x000fe20007ffe1ff */
[----:B------:R-:W-:Y:S02]  /*3b60*/  IMAD R13, R2, R10, R13 ;  /* 0x0000000a020d7224 */ /* 0x000fe400078e020d */
[----:B------:R-:W-:Y:S02]  /*3b70*/  @!P0 IMAD R9, R15, R72, R3 ;  /* 0x000000480f098224 */ /* 0x000fe400078e0203 */
[----:B------:R-:W-:Y:S02]  /*3b80*/  @!P0 IMAD.MOV.U32 R3, RZ, RZ, R0 ;  /* 0x000000ffff038224 */ /* 0x000fe400078e0000 */
[----:B------:R-:W-:Y:S02]  /*3b90*/  IMAD R8, R6, R11, R8 ;  /* 0x0000000b06087224 */ /* 0x000fe400078e0208 */
[----:B------:R-:W-:Y:S02]  /*3ba0*/  IMAD R13, R3, R2, R13 ;  /* 0x00000002030d7224 */ /* 0x000fe400078e020d */
[----:B------:R-:W-:Y:S02]  /*3bb0*/  IMAD R8, R9, R6, R8 ;  /* 0x0000000609087224 */ /* 0x000fe400078e0208 */
.L_x_66:
[----:B------:R-:W-:Y:S05]  /*3bc0*/  BRA.U UP1, `(.L_x_67) ;  /* 0x0000000101107547 */ /* 0x000fea000b800000 */
[----:B------:R-:W-:Y:S04]  /*3bd0*/  MOV R0, UR6 ;  /* 0x0000000600007c02 */ /* 0x000fe80008000f00 */
[----:B------:R-:W-:Y:S04]  /*3be0*/  SHF.L.U32 R3, R0, 0x1f, RZ ;  /* 0x0000001f00037819 */ /* 0x000fe800000006ff */
[----:B------:R-:W2:Y:S02]  /*3bf0*/  SYNCS.PHASECHK.TRANS64.TRYWAIT P0, [UR7+0x78], R3 ;  /* 0x00007803ff0075a7 */ /* 0x000ea40008001107 */
[----:B--2---:R-:W-:Y:S05]  /*3c00*/  @!P0 BRA `(.L_x_68) ;  /* 0x0000007400d88947 */ /* 0x004fea0003800000 */
.L_x_67:
[----:B------:R-:W-:Y:S02]  /*3c10*/  R2UR UR35, R21 ;  /* 0x00000000152372ca */ /* 0x000fe400000e0000 */
[----:B------:R-:W-:Y:S02]  /*3c20*/  R2UR UR34, R20 ;  /* 0x00000000142272ca */ /* 0x000fe400000e0000 */
[----:B------:R-:W-:Y:S02]  /*3c30*/  ISETP.NE.U32.AND P2, PT, RZ, UR4, PT ;  /* 0x00000004ff007c0c */ /* 0x000fe4000bf45070 */
[----:B------:R-:W-:Y:S02]  /*3c40*/  SHF.L.U32 R12, R31, 0x1f, RZ ;  /* 0x0000001f1f0c7819 */ /* 0x000fe400000006ff */
[----:B------:R-:W-:Y:S05]  /*3c50*/  ISETP.NE.AND.EX P2, PT, RZ, UR5, PT, P2 ;  /* 0x00000005ff007c0c */ /* 0x000fea000bf45320 */
[----:B------:R-:W-:Y:S02]  /*3c60*/  USHF.L.U32 UR35, UR35, 0x7, URZ ;  /* 0x0000000723237899 */ /* 0x000fe400080006ff */
[----:B------:R-:W-:Y:S01]  /*3c70*/  USHF.L.U32 UR34, UR34, 0x8, URZ ;  /* 0x0000000822227899 */ /* 0x000fe200080006ff */
[----:B------:R-:W-:Y:S11]  /*3c80*/  BRA.U !UP3, `(.L_x_69) ;  /* 0x000000010b347547 */ /* 0x000ff6000b800000 */
[----:B------:R-:W-:Y:S01]  /*3c90*/  UPLOP3.LUT UP0, UPT, UPT, UPT, UP2, 0x80, 0x8 ;  /* 0x000000000008789c */ /* 0x000fe20003f0f020 */
[----:B--2---:R-:W-:Y:S02]  /*3ca0*/  HFMA2 R0, -RZ, RZ, 0, 5.9604644775390625e-08 ;  /* 0x00000001ff007431 */ /* 0x004fe400000001ff */
[----:B------:R-:W-:Y:S03]  /*3cb0*/  IMAD.MOV.U32 R171, RZ, RZ, 0x1 ;  /* 0x00000001ffab7424 */ /* 0x000fe600078e00ff */
[----:B------:R-:W-:Y:S05]  /*3cc0*/  PLOP3.LUT P0, PT, PT, PT, UP0, 0x80, 0x8 ;  /* 0x000000000008781c */ /* 0x000fea0003f0f008 */
[----:B------:R-:W2:Y:S01]  /*3cd0*/  @UP0 LDCU.64 UR10, c[0x0][0x888] ;  /* 0x00011100ff0a07ac */ /* 0x000ea20008000a00 */
[----:B------:R-:W-:Y:S07]  /*3ce0*/  @UP0 UIMAD UR8, UR36, UR4, URZ ;  /* 0x00000004240802a4 */ /* 0x000fee000f8e02ff */
[----:B------:R-:W-:Y:S01]  /*3cf0*/  @!P0 PRMT R171, R0, 0x7610, R171 ;  /* 0x0000761000ab8816 */ /* 0x000fe200000000ab */
[----:B--2---:R-:W-:Y:S03]  /*3d00*/  @UP0 UIMAD.WIDE UR10, UR8, 0x4, UR10 ;  /* 0x00000004080a08a5 */ /* 0x004fe6000f8e020a */
[----:B------:R-:W2:Y:S03]  /*3d10*/  @!UP0 LDCU UR8, c[0x0][0x880] ;  /* 0x00011000ff0887ac */ /* 0x000ea60008000800 */
[----:B------:R-:W-:Y:S01]  /*3d20*/  IMAD.U32 R10, RZ, RZ, UR10 ;  /* 0x0000000aff0a7e24 */ /* 0x000fe2000f8e00ff */
[----:B------:R-:W-:Y:S05]  /*3d30*/  MOV R11, UR11 ;  /* 0x0000000b000b7c02 */ /* 0x000fea0008000f00 */
[----:B-----5:R3:W5:Y:S02]  /*3d40*/  @P0 LDG.E R81, desc[UR46][R10.64] ;  /* 0x0000002e0a510981 */ /* 0x020764000c1e1900 */
[----:B--23--:R-:W-:Y:S07]  /*3d50*/  @!P0 IMAD.U32 R81, RZ, RZ, UR8 ;  /* 0x00000008ff518e24 */ /* 0x00cfee000f8e00ff */
.L_x_69:
[----:B-----5:R-:W-:Y:S01]  /*3d60*/  @!P2 FSETP.EQ.AND P0, PT, R81, RZ, PT ;  /* 0x000000ff5100a20b */ /* 0x020fe20003f02000 */
[----:B------:R-:W-:Y:S01]  /*3d70*/  @!UPT UIADD3 URZ, UPT, UPT, URZ, URZ, URZ ;  /* 0x000000fffffff290 */ /* 0x000fe2000fffe0ff */
[----:B------:R-:W-:Y:S11]  /*3d80*/  @!P2 BRA `(.L_x_70) ;  /* 0x000000000014a947 */ /* 0x000ff60003800000 */
[----:B------:R-:W-:Y:S02]  /*3d90*/  LOP3.LUT P2, RZ, R171, 0xff, RZ, 0xc0, !PT ;  /* 0x000000ffabff7812 */ /* 0x000fe4000784c0ff */
[----:B------:R-:W-:Y:S04]  /*3da0*/  PLOP3.LUT P0, PT, PT, PT, UP0, 0x80, 0x8 ;  /* 0x000000000008781c */ /* 0x000fe80003f0f008 */
[----:B------:R-:W-:Y:S07]  /*3db0*/  PLOP3.LUT P0, PT, P0, PT, PT, 0x8, 0x80 ;  /* 0x000000000080781c */ /* 0x000fee000070e170 */
[----:B------:R-:W-:Y:S11]  /*3dc0*/  @P2 FSETP.EQ.AND P0, PT, R81, RZ, PT ;  /* 0x000000ff5100220b */ /* 0x000ff60003f02000 */
[----:B------:R-:W-:Y:S02]  /*3dd0*/  @!UPT UIADD3 URZ, UPT, UPT, URZ, URZ, URZ ;  /* 0x000000fffffff290 */ /* 0x000fe4000fffe0ff */
.L_x_70:
[----:B------:R-:W3:Y:S01]  /*3de0*/  SYNCS.PHASECHK.TRANS64.TRYWAIT P2, [UR7+0x50], R12 ;  /* 0x0000500cff0075a7 */ /* 0x000ee20008041107 */
[----:B------:R-:W-:Y:S04]  /*3df0*/  ELECT P4, URZ, PT ;  /* 0x0000000000ff782f */ /* 0x000fe80003880000 */
[----:B------:R-:W-:Y:S11]  /*3e00*/  PLOP3.LUT P4, PT, P0, P4, PT, 0xf2, 0x2f ;  /* 0x00000000002f781c */ /* 0x000ff60000789e72 */
[----:B------:R-:W-:Y:S02]  /*3e10*/  @!UPT UIADD3 URZ, UPT, UPT, URZ, URZ, URZ ;  /* 0x000000fffffff290 */ /* 0x000fe4000fffe0ff */
[----:B-1----:R-:W-:Y:S05]  /*3e20*/  @!P4 IADD3 R9, P0, PT, R32, 0x580, RZ ;  /* 0x000005802009c810 */ /* 0x002fea0007f1e0ff */
[----:B--2---:R-:W-:Y:S01]  /*3e30*/  @!P4 IMAD.X R0, RZ, RZ, R33, P0 ;  /* 0x000000ffff00c224 */ /* 0x004fe200000e0621 */
[----:B---3--:R-:W-:Y:S07]  /*3e40*/  @!P2 BRA `(.L_x_71) ;  /* 0x000000740060a947 */ /* 0x008fee0003800000 */
.L_x_149:
[----:B------:R-:W-:Y:S01]  /*3e50*/  @!P4 R2UR UR8, R0 ;  /* 0x000000000008c2ca */ /* 0x000fe200000e0000 */
[----:B------:R-:W-:Y:S01]  /*3e60*/  VOTEU.ALL UP1, P4 ;  /* 0x0000000000ff7886 */ /* 0x000fe20002020000 */
[----:B------:R-:W-:Y:S01]  /*3e70*/  @!P4 R2UR UR9, R9 ;  /* 0x000000000909c2ca */ /* 0x000fe200000e0000 */
[----:B------:R-:W-:Y:S01]  /*3e80*/  @!P4 IMAD.MOV.U32 R0, RZ, RZ, 0x2000 ;  /* 0x00002000ff00c424 */ /* 0x000fe200078e00ff */
[----:B------:R-:W-:Y:S01]  /*3e90*/  UMOV UR10, 0x0 ;  /* 0x00000000000a7882 */ /* 0x000fe20000000000 */
[----:B------:R-:W-:Y:S01]  /*3ea0*/  UMOV UR11, 0x10000000 ;  /* 0x10000000000b7882 */ /* 0x000fe20000000000 */
[----:B------:R-:W-:Y:S01]  /*3eb0*/  @!UP1 UIADD3 UR32, UPT, UPT, UR7, 0x200, URZ ;  /* 0x0000020007209890 */ /* 0x000fe2000fffe0ff */
[----:B------:R-:W-:Y:S01]  /*3ec0*/  @!P4 IADD3 R9, P0, PT, R32, 0x580, RZ ;  /* 0x000005802009c810 */ /* 0x000fe20007f1e0ff */
[----:B------:R-:W-:Y:S05]  /*3ed0*/  VOTEU.ALL UP1, P4 ;  /* 0x0000000000ff7886 */ /* 0x000fea0002020000 */
[----:B------:R-:W-:Y:S01]  /*3ee0*/  IMAD.U32 R11, RZ, RZ, UR8 ;  /* 0x00000008ff0b7e24 */ /* 0x000fe2000f8e00ff */
[----:B------:R-:W-:Y:S01]  /*3ef0*/  UPRMT UR8, UR37, 0x654, UR33 ;  /* 0x0000065425087896 */ /* 0x000fe20008000021 */
[----:B------:R-:W-:Y:S03]  /*3f00*/  IMAD.U32 R10, RZ, RZ, UR9 ;  /* 0x00000009ff0a7e24 */ /* 0x000fe6000f8e00ff */
[----:B------:R-:W-:Y:S02]  /*3f10*/  @!P4 R2UR UR15, R11 ;  /* 0x000000000b0fc2ca */ /* 0x000fe400000e0000 */
[----:B------:R-:W-:Y:S11]  /*3f20*/  @!P4 R2UR UR14, R10 ;  /* 0x000000000a0ec2ca */ /* 0x000ff600000e0000 */
[----:B------:R-:W-:Y:S02]  /*3f30*/  @!UPT UIADD3 URZ, UPT, UPT, URZ, URZ, URZ ;  /* 0x000000fffffff290 */ /* 0x000fe4000fffe0ff */
[----:B------:R2:W-:Y:S01]  /*3f40*/  @!UP1 UTMALDG.3D [UR32], [UR14], desc[UR10] ;  /* 0x00000a200e0095b4 */ /* 0x0005e20008011000 */
[----:B------:R3:W-:Y:S01]  /*3f50*/  @!P4 SYNCS.ARRIVE.TRANS64.RED.A0TR RZ, [UR7+0x30], R0 ;  /* 0x00003000ffffc9a7 */ /* 0x0007e20008300407 */
[----:B------:R-:W-:Y:S01]  /*3f60*/  SYNCS.ARRIVE.TRANS64.RED.A1T0 RZ, [UR8], RZ ;  /* 0x000000ffffff79a7 */ /* 0x000fe20008100408 */
[----:B---3--:R-:W-:Y:S01]  /*3f70*/  @!P4 IMAD.X R0, RZ, RZ, R33, P0 ;  /* 0x000000ffff00c224 */ /* 0x008fe200000e0621 */
[----:B------:R-:W3:Y:S02]  /*3f80*/  SYNCS.PHASECHK.TRANS64.TRYWAIT P2, [UR7+0x58], R12 ;  /* 0x0000580cff0075a7 */ /* 0x000ee40008041107 */
[----:B--23--:R-:W-:Y:S05]  /*3f90*/  @!P2 BRA `(.L_x_72) ;  /* 0x000000740024a947 */ /* 0x00cfea0003800000 */
.L_x_151:
        /* <DEDUP_REMOVED lines=8> */
[----:B------:R-:W-:Y:S01]  /*4020*/  @!UP1 UIADD3 UR24, UPT, UPT, UR7, 0x2200, URZ ;  /* 0x0000220007189890 */ /* 0x000fe2000fffe0ff */
[----:B------:R-:W-:Y:S01]  /*4030*/  VOTEU.ALL UP1, P4 ;  /* 0x0000000000ff7886 */ /* 0x000fe20002020000 */
[----:B------:R-:W-:Y:S01]  /*4040*/  UMOV UR27, UR35 ;  /* 0x00000023001b7c82 */ /* 0x000fe20008000000 */
[----:B------:R-:W-:Y:S02]  /*4050*/  UMOV UR28, UR36 ;  /* 0x00000024001c7c82 */ /* 0x000fe40008000000 */
[----:B------:R-:W-:Y:S01]  /*4060*/  IMAD.U32 R11, RZ, RZ, UR8 ;  /* 0x00000008ff0b7e24 */ /* 0x000fe2000f8e00ff */
[----:B------:R-:W-:Y:S01]  /*4070*/  UPRMT UR8, UR37, 0x654, UR25 ;  /* 0x0000065425087896 */ /* 0x000fe20008000019 */
[----:B------:R-:W-:Y:S02]  /*4080*/  IMAD.U32 R10, RZ, RZ, UR9 ;  /* 0x00000009ff0a7e24 */ /* 0x000fe4000f8e00ff */
[----:B------:R-:W-:Y:S01]  /*4090*/  @!P4 IMAD.X R20, RZ, RZ, R33, P0 ;  /* 0x000000ffff14c224 */ /* 0x000fe200000e0621 */
[----:B------:R-:W-:Y:S02]  /*40a0*/  @!P4 R2UR UR15, R11 ;  /* 0x000000000b0fc2ca */ /* 0x000fe400000e0000 */
[----:B------:R-:W-:Y:S11]  /*40b0*/  @!P4 R2UR UR14, R10 ;  /* 0x000000000a0ec2ca */ /* 0x000ff600000e0000 */
[----:B------:R-:W-:Y:S02]  /*40c0*/  @!UPT UIADD3 URZ, UPT, UPT, URZ, URZ, URZ ;  /* 0x000000fffffff290 */ /* 0x000fe4000fffe0ff */
[----:B------:R2:W-:Y:S01]  /*40d0*/  @!UP1 UTMALDG.3D [UR24], [UR14], desc[UR10] ;  /* 0x00000a180e0095b4 */ /* 0x0005e20008011000 */
[----:B------:R2:W-:Y:S01]  /*40e0*/  @!P4 SYNCS.ARRIVE.TRANS64.RED.A0TR RZ, [UR7+0x38], R0 ;  /* 0x00003800ffffc9a7 */ /* 0x0005e20008300407 */
[----:B------:R-:W-:Y:S01]  /*40f0*/  SYNCS.ARRIVE.TRANS64.RED.A1T0 RZ, [UR8], RZ ;  /* 0x000000ffffff79a7 */ /* 0x000fe20008100408 */
[----:B------:R-:W3:Y:S02]  /*4100*/  SYNCS.PHASECHK.TRANS64.TRYWAIT P2, [UR7+0x60], R12 ;  /* 0x0000600cff0075a7 */ /* 0x000ee40008041107 */
[----:B--23--:R-:W-:Y:S05]  /*4110*/  @!P2 BRA `(.L_x_73) ;  /* 0x0000007000dca947 */ /* 0x00cfea0003800000 */
.L_x_153:
[----:B------:R-:W2:Y:S01]  /*4120*/  LDC.64 R14, c[0x0][0xb10] ;  /* 0x0002c400ff0e7b82 */ /* 0x000ea20000000a00 */
[----:B------:R-:W-:Y:S01]  /*4130*/  @!P4 R2UR UR8, R20 ;  /* 0x000000001408c2ca */ /* 0x000fe200000e0000 */
[----:B------:R-:W-:Y:S01]  /*4140*/  VOTEU.ALL UP1, P4 ;  /* 0x0000000000ff7886 */ /* 0x000fe20002020000 */
[----:B------:R-:W-:Y:S01]  /*4150*/  @!P4 R2UR UR9, R21 ;  /* 0x000000001509c2ca */ /* 0x000fe200000e0000 */
[----:B------:R-:W-:Y:S01]  /*4160*/  UMOV UR10, 0x0 ;  /* 0x00000000000a7882 */ /* 0x000fe20000000000 */
[----:B------:R-:W-:Y:S03]  /*4170*/  UMOV UR11, 0x10000000 ;  /* 0x10000000000b7882 */ /* 0x000fe60000000000 */
[----:B------:R-:W3:Y:S01]  /*4180*/  LDC.64 R10, c[0x0][0xb18] ;  /* 0x0002c600ff0a7b82 */ /* 0x000ee20000000a00 */
[----:B------:R-:W-:Y:S01]  /*4190*/  @!UP1 UIADD3 UR18, UPT, UPT, UR34, 0x80, URZ ;  /* 0x0000008022129890 */ /* 0x000fe2000fffe0ff */
[----:B------:R-:W-:Y:S01]  /*41a0*/  @P3 SHF.R.U32.HI R28, RZ, 0x10, R25 ;  /* 0x00000010ff1c3819 */ /* 0x000fe20000011619 */
[----:B------:R-:W-:Y:S01]  /*41b0*/  @!UP1 UIADD3 UR16, UPT, UPT, UR7, 0x4200, URZ ;  /* 0x0000420007109890 */ /* 0x000fe2000fffe0ff */
[----:B------:R-:W-:Y:S01]  /*41c0*/  VIADD R30, R30, 0x1 ;  /* 0x000000011e1e7836 */ /* 0x000fe20000000000 */
[----:B------:R-:W-:Y:S03]  /*41d0*/  VOTEU.ALL UP1, P4 ;  /* 0x0000000000ff7886 */ /* 0x000fe60002020000 */
[----:B------:R-:W5:Y:S01]  /*41e0*/  @!P1 LDC R0, c[0x0][0xb20] ;  /* 0x0002c800ff009b82 */ /* 0x000f620000000800 */
[----:B------:R-:W-:Y:S01]  /*41f0*/  UMOV UR19, UR35 ;  /* 0x0000002300137c82 */ /* 0x000fe20008000000 */
[----:B------:R-:W-:Y:S01]  /*4200*/  IMAD.U32 R21, RZ, RZ, UR8 ;  /* 0x00000008ff157e24 */ /* 0x000fe2000f8e00ff */
[----:B------:R-:W-:Y:S05]  /*4210*/  UMOV UR20, UR36 ;  /* 0x0000002400147c82 */ /* 0x000fea0008000000 */
[----:B-1----:R-:W1:Y:S01]  /*4220*/  @!P1 LDC R3, c[0x0][0xb0c] ;  /* 0x0002c300ff039b82 */ /* 0x002e620000000800 */
[----:B------:R-:W-:Y:S01]  /*4230*/  IMAD.U32 R20, RZ, RZ, UR9 ;  /* 0x00000009ff147e24 */ /* 0x000fe2000f8e00ff */
[----:B------:R-:W-:Y:S01]  /*4240*/  UPRMT UR8, UR37, 0x654, UR17 ;  /* 0x0000065425087896 */ /* 0x000fe20008000011 */
[----:B------:R-:W-:Y:S03]  /*4250*/  @!P4 R2UR UR15, R21 ;  /* 0x00000000150fc2ca */ /* 0x000fe600000e0000 */
[----:B------:R-:W-:Y:S01]  /*4260*/  @!P4 R2UR UR14, R20 ;  /* 0x00000000140ec2ca */ /* 0x000fe200000e0000 */
[----:B------:R-:W-:Y:S11]  /*4270*/  @!P4 IMAD.MOV.U32 R20, RZ, RZ, 0x2000 ;  /* 0x00002000ff14c424 */ /* 0x000ff600078e00ff */
[----:B------:R-:W-:Y:S01]  /*4280*/  @!UPT UIADD3 URZ, UPT, UPT, URZ, URZ, URZ ;  /* 0x000000fffffff290 */ /* 0x000fe2000fffe0ff */
[----:B------:R1:W-:Y:S01]  /*4290*/  @!UP1 UTMALDG.3D [UR16], [UR14], desc[UR10] ;  /* 0x00000a100e0095b4 */ /* 0x0003e20008011000 */
[----:B------:R1:W-:Y:S02]  /*42a0*/  @!P4 SYNCS.ARRIVE.TRANS64.RED.A0TR RZ, [UR7+0x40], R20 ;  /* 0x00004014ffffc9a7 */ /* 0x0003e40008300407 */
[----:B-1----:R-:W-:Y:S01]  /*42b0*/  @!P1 ISETP.NE.AND P2, PT, R3, 0x1, PT ;  /* 0x000000010300980c */ /* 0x002fe20003f45270 */
[C---:B--2---:R-:W-:Y:S01]  /*42c0*/  @!P1 IMAD.HI.U32 R14, R13.reuse, R14, RZ ;  /* 0x0000000e0d0e9227 */ /* 0x044fe200078e00ff */
[----:B---3--:R-:W-:Y:S03]  /*42d0*/  @!P1 ISETP.NE.AND P0, PT, R10, 0x1, PT ;  /* 0x000000010a00980c */ /* 0x008fe60003f05270 */
[C---:B------:R-:W-:Y:S01]  /*42e0*/  @!P1 IMAD.HI.U32 R11, R8.reuse, R11, RZ ;  /* 0x0000000b080b9227 */ /* 0x040fe200078e00ff */
[----:B------:R-:W-:Y:S04]  /*42f0*/  @!P1 SHF.R.U32.HI R14, RZ, R15, R14 ;  /* 0x0000000fff0e9219 */ /* 0x000fe8000001160e */
[----:B-----5:R-:W-:Y:S01]  /*4300*/  @!P1 SHF.R.U32.HI R9, RZ, R0, R11 ;  /* 0x00000000ff099219 */ /* 0x020fe2000001160b */
[----:B------:R-:W-:Y:S01]  /*4310*/  SYNCS.ARRIVE.TRANS64.RED.A1T0 RZ, [UR8], RZ ;  /* 0x000000ffffff79a7 */ /* 0x000fe20008100408 */
[----:B------:R-:W-:Y:S02]  /*4320*/  @!P1 SEL R14, R13, R14, !P2 ;  /* 0x0000000e0d0e9207 */ /* 0x000fe40005000000 */
[----:B------:R-:W-:Y:S01]  /*4330*/  @!P1 SEL R9, R8, R9, !P0 ;  /* 0x0000000908099207 */ /* 0x000fe20004000000 */
[----:B------:R-:W1:Y:S04]  /*4340*/  SYNCS.PHASECHK.TRANS64.TRYWAIT P5, [UR7+0x68], R12 ;  /* 0x0000680cff0075a7 */ /* 0x000e6800080a1107 */
[----:B------:R-:W-:Y:S02]  /*4350*/  @!P1 IMAD.IADD R0, R9, 0x1, -R14 ;  /* 0x0000000109009824 */ /* 0x000fe400078e0a0e */
[----:B------:R-:W-:Y:S02]  /*4360*/  @!P1 IMAD.IADD R9, R14, 0x1, -R9 ;  /* 0x000000010e099824 */ /* 0x000fe400078e0a09 */
[----:B------:R-:W-:Y:S02]  /*4370*/  @!P1 IMAD R13, R0, R3, R13 ;  /* 0x00000003000d9224 */ /* 0x000fe400078e020d */
[----:B------:R-:W-:Y:S01]  /*4380*/  @!P1 IMAD R8, R9, R10, R8 ;  /* 0x0000000a09089224 */ /* 0x000fe200078e0208 */
[----:B-1----:R-:W-:Y:S06]  /*4390*/  @!P5 BRA `(.L_x_74) ;  /* 0x000000700054d947 */ /* 0x002fec0003800000 */
.L_x_155:
[----:B-1----:R-:W-:Y:S01]  /*43a0*/  @!P4 IADD3 R3, P0, PT, R32, 0x580, RZ ;  /* 0x000005802003c810 */ /* 0x002fe20007f1e0ff */
[----:B------:R-:W-:Y:S01]  /*43b0*/  VOTEU.ALL UP1, P4 ;  /* 0x0000000000ff7886 */ /* 0x000fe20002020000 */
[----:B------:R-:W-:Y:S01]  /*43c0*/  UMOV UR18, 0x0 ;  /* 0x0000000000127882 */ /* 0x000fe20000000000 */
[----:B------:R-:W-:Y:S01]  /*43d0*/  UMOV UR19, 0x10000000 ;  /* 0x1000000000137882 */ /* 0x000fe20000000000 */
[----:B------:R-:W-:Y:S01]  /*43e0*/  @!P4 R2UR UR9, R3 ;  /* 0x000000000309c2ca */ /* 0x000fe200000e0000 */
[----:B------:R-:W-:Y:S01]  /*43f0*/  @!P4 IMAD.X R0, RZ, RZ, R33, P0 ;  /* 0x000000ffff00c224 */ /* 0x000fe200000e0621 */
[----:B------:R-:W-:Y:S01]  /*4400*/  @!UP1 UIADD3 UR10, UPT, UPT, UR34, 0xc0, URZ ;  /* 0x000000c0220a9890 */ /* 0x000fe2000fffe0ff */
[----:B------:R-:W-:Y:S01]  /*4410*/  ISETP.NE.AND P0, PT, R30, 0x2, PT ;  /* 0x000000021e00780c */ /* 0x000fe20003f05270 */
[----:B------:R-:W-:Y:S01]  /*4420*/  UMOV UR11, UR35 ;  /* 0x00000023000b7c82 */ /* 0x000fe20008000000 */
[----:B------:R-:W-:Y:S01]  /*4430*/  UMOV UR12, UR36 ;  /* 0x00000024000c7c82 */ /* 0x000fe20008000000 */
[----:B------:R-:W-:Y:S01]  /*4440*/  @!P4 R2UR UR8, R0 ;  /* 0x000000000008c2ca */ /* 0x000fe200000e0000 */
[----:B------:R-:W-:Y:S01]  /*4450*/  IMAD.IADD R20, R8, 0x1, R147 ;  /* 0x0000000108147824 */ /* 0x000fe200078e0293 */
[----:B------:R-:W-:Y:S01]  /*4460*/  @P3 R2UR UR36, R28 ;  /* 0x000000001c2432ca */ /* 0x000fe200000e0000 */
[----:B------:R-:W-:Y:S01]  /*4470*/  IMAD.IADD R21, R13, 0x1, R170 ;  /* 0x000000010d157824 */ /* 0x000fe200078e02aa */
[----:B------:R-:W-:Y:S02]  /*4480*/  SEL R0, RZ, 0x1, P0 ;  /* 0x00000001ff007807 */ /* 0x000fe40000000000 */
[----:B------:R-:W-:Y:S01]  /*4490*/  LOP3.LUT R31, R31, 0x1, RZ, 0x3c, !PT ;  /* 0x000000011f1f7812 */ /* 0x000fe200078e3cff */
[----:B------:R-:W-:Y:S01]  /*44a0*/  IMAD.U32 R10, RZ, RZ, UR9 ;  /* 0x00000009ff0a7e24 */ /* 0x000fe2000f8e00ff */
[----:B------:R-:W-:Y:S01]  /*44b0*/  @!UP1 UIADD3 UR9, UPT, UPT, UR7, 0x48, URZ ;  /* 0x0000004807099890 */ /* 0x000fe2000fffe0ff */
[----:B------:R-:W-:Y:S02]  /*44c0*/  LOP3.LUT R29, R29, R0, RZ, 0x3c, !PT ;  /* 0x000000001d1d7212 */ /* 0x000fe400078e3cff */
[----:B------:R-:W-:Y:S02]  /*44d0*/  SEL R30, R30, RZ, P0 ;  /* 0x000000ff1e1e7207 */ /* 0x000fe40000000000 */
[----:B------:R-:W-:Y:S01]  /*44e0*/  IMAD.U32 R11, RZ, RZ, UR8 ;  /* 0x00000008ff0b7e24 */ /* 0x000fe2000f8e00ff */
[----:B------:R-:W-:Y:S01]  /*44f0*/  @!P4 R2UR UR14, R10 ;  /* 0x000000000a0ec2ca */ /* 0x000fe200000e0000 */
[----:B------:R-:W-:Y:S01]  /*4500*/  @!UP1 UIADD3 UR8, UPT, UPT, UR7, 0x6200, URZ ;  /* 0x0000620007089890 */ /* 0x000fe2000fffe0ff */
[----:B------:R-:W-:Y:S02]  /*4510*/  VOTEU.ALL UP1, P4 ;  /* 0x0000000000ff7886 */ /* 0x000fe40002020000 */
[----:B------:R-:W-:Y:S11]  /*4520*/  @!P4 R2UR UR15, R11 ;  /* 0x000000000b0fc2ca */ /* 0x000ff600000e0000 */
[----:B------:R-:W-:Y:S02]  /*4530*/  @!UPT UIADD3 URZ, UPT, UPT, URZ, URZ, URZ ;  /* 0x000000fffffff290 */ /* 0x000fe4000fffe0ff */
[----:B------:R2:W-:Y:S01]  /*4540*/  @!UP1 UTMALDG.3D [UR8], [UR14], desc[UR18] ;  /* 0x000012080e0095b4 */ /* 0x0005e20008011000 */
[----:B------:R2:W-:Y:S01]  /*4550*/  @!P4 SYNCS.ARRIVE.TRANS64.RED.A0TR RZ, [UR7+0x48], R23 ;  /* 0x00004817ffffc9a7 */ /* 0x0005e20008300407 */
[----:B------:R-:W-:Y:S01]  /*4560*/  UPLOP3.LUT UP1, UPT, UPT, UPT, UPT, 0x80, 0x8 ;  /* 0x000000000008789c */ /* 0x000fe20003f2f070 */
[----:B------:R-:W-:Y:S01]  /*4570*/  SYNCS.ARRIVE.TRANS64.RED.A1T0 RZ, [UR13], RZ ;  /* 0x000000ffffff79a7 */ /* 0x000fe2000810040d */
[----:B------:R-:W-:Y:S09]  /*4580*/  @P3 BRA `(.L_x_75) ;  /* 0xfffffff000943947 */ /* 0x000ff2000383ffff */
[----:B------:R-:W-:-:S04]  /*4590*/  SHF.L.U32 R3, R31, 0x1f, RZ ;  /* 0x0000001f1f037819 */ /* 0x000fc800000006ff */
[----:B------:R-:W1:Y:S02]  /*45a0*/  SYNCS.PHASECHK.TRANS64.TRYWAIT P0, [UR7+0x50], R3 ;  /* 0x00005003ff0075a7 */ /* 0x000e640008001107 */
[----:B-1----:R-:W-:Y:S05]  /*45b0*/  @!P0 BRA `(.L_x_76) ;  /* 0x0000006c00e48947 */ /* 0x002fea0003800000 */
.L_x_157:
[----:B------:R-:W3:Y:S02]  /*45c0*/  SYNCS.PHASECHK.TRANS64.TRYWAIT P0, [UR7+0x58], R3 ;  /* 0x00005803ff0075a7 */ /* 0x000ee40008001107 */
[----:B---3--:R-:W-:Y:S05]  /*45d0*/  @!P0 BRA `(.L_x_77) ;  /* 0x0000006c00f48947 */ /* 0x008fea0003800000 */
.L_x_159:
[----:B------:R-:W3:Y:S02]  /*45e0*/  SYNCS.PHASECHK.TRANS64.TRYWAIT P0, [UR7+0x60], R3 ;  /* 0x00006003ff0075a7 */ /* 0x000ee40008001107 */
[----:B---3--:R-:W-:Y:S05]  /*45f0*/  @!P0 BRA `(.L_x_78) ;  /* 0x0000007000048947 */ /* 0x008fea0003800000 */
.L_x_161:
[----:B-1----:R-:W-:-:S07]  /*4600*/  MOV R0, UR7 ;  /* 0x0000000700007c02 */ /* 0x002fce0008000f00 */
.L_x_79:
[----:B-1----:R-:W-:-:S04]  /*4610*/  SHF.L.U32 R3, R31, 0x1f, RZ ;  /* 0x0000001f1f037819 */ /* 0x002fc800000006ff */
[----:B------:R1:W3:Y:S03]  /*4620*/  SYNCS.PHASECHK.TRANS64.TRYWAIT P0, [R0+URZ+0x68], R3 ;  /* 0x00006803000075a7 */ /* 0x0002e600080011ff */
[----:B---3--:R-:W-:Y:S05]  /*4630*/  @!P0 NANOSLEEP.SYNCS 0x989680 ;  /* 0x009896800000895d */ /* 0x008fea0003900000 */
[----:B------:R-:W3:Y:S02]  /*4640*/  @!P0 SYNCS.PHASECHK.TRANS64 P0, [R0+URZ+0x68], R3 ;  /* 0x00006803000085a7 */ /* 0x000ee400080010ff */
[----:B--23--:R-:W-:Y:S05]  /*4650*/  @P0 EXIT ;  /* 0x000000000000094d */ /* 0x00cfea0003800000 */
[----:B------:R-:W-:Y:S05]  /*4660*/  BRA `(.L_x_79) ;  /* 0xfffffffc00e87947 */ /* 0x000fea000383ffff */
.L_x_64:
[----:B------:R-:W-:-:S06]  /*4670*/  UISETP.GE.AND UP1, UPT, UR8, 0x4, UPT ;  /* 0x000000040800788c */ /* 0x000fcc000bf26270 */
[----:B------:R-:W-:-:S13]  /*4680*/  PLOP3.LUT P0, PT, PT, PT, UP1, 0x80, 0x8 ;  /* 0x000000000008781c */ /* 0x000fda0003f0f018 */
[----:B------:R-:W-:Y:S05]  /*4690*/  @!P0 EXIT ;  /* 0x000000000000894d */ /* 0x000fea0003800000 */
[----:B------:R-:W-:Y:S01]  /*46a0*/  BAR.SYNC.DEFER_BLOCKING 0x6, 0xa0 ;  /* 0x0182800000007b1d */ /* 0x000fe20000010000 */
[C---:B------:R-:W-:Y:S01]  /*46b0*/  IMAD.SHL.U32 R3, R185.reuse, 0x40, RZ ;  /* 0x00000040b9037824 */ /* 0x040fe200078e00ff */
[C---:B------:R-:W-:Y:S01]  /*46c0*/  LOP3.LUT R189, R185.reuse, 0x60, RZ, 0xc0, !PT ;  /* 0x00000060b9bd7812 */ /* 0x040fe200078ec0ff */
[C---:B------:R-:W-:Y:S01]  /*46d0*/  IMAD.SHL.U32 R172, R185.reuse, 0x8, RZ ;  /* 0x00000008b9ac7824 */ /* 0x040fe200078e00ff */
[C---:B------:R-:W-:Y:S01]  /*46e0*/  LOP3.LUT R187, R185.reuse, 0x2, RZ, 0xc0, !PT ;  /* 0x00000002b9bb7812 */ /* 0x040fe200078ec0ff */
[----:B------:R-:W-:Y:S01]  /*46f0*/  IMAD.U32 R79, R185, 0x10000, RZ ;  /* 0x00010000b94f7824 */ /* 0x000fe200078e00ff */
[----:B------:R-:W-:Y:S02]  /*4700*/  UMOV UR49, 0x400 ;  /* 0x0000040000317882 */ /* 0x000fe40000000000 */
[----:B------:R-:W1:Y:S01]  /*4710*/  LDC R177, c[0x0][0x370] ;  /* 0x0000dc00ffb17b82 */ /* 0x000e620000000800 */
[----:B------:R-:W-:Y:S01]  /*4720*/  ULEA UR49, UR37, UR49, 0x18 ;  /* 0x0000003125317291 */ /* 0x000fe2000f8ec0ff */
[----:B------:R-:W-:Y:S01]  /*4730*/  LOP3.LUT R5, R3, 0x180, RZ, 0xc0, !PT ;  /* 0x0000018003057812 */ /* 0x000fe200078ec0ff */
[----:B------:R-:W-:Y:S01]  /*4740*/  HFMA2 R191, -RZ, RZ, 0, 0 ;  /* 0x00000000ffbf7431 */ /* 0x000fe200000001ff */
[----:B------:R-:W-:Y:S01]  /*4750*/  LOP3.LUT R79, R79, 0x600000, RZ, 0xc0, !PT ;  /* 0x006000004f4f7812 */ /* 0x000fe200078ec0ff */
[----:B------:R-:W-:Y:S01]  /*4760*/  UIADD3 UR4, UPT, UPT, UR49, 0x8200, URZ ;  /* 0x0000820031047890 */ /* 0x000fe2000fffe0ff */
[----:B------:R-:W-:Y:S01]  /*4770*/  LOP3.LUT R172, R5, 0x30, R172, 0xf8, !PT ;  /* 0x0000003005ac7812 */ /* 0x000fe200078ef8ac */
[----:B------:R-:W-:Y:S01]  /*4780*/  IMAD.MOV.U32 R76, RZ, RZ, RZ ;  /* 0x000000ffff4c7224 */ /* 0x000fe200078e00ff */
[----:B------:R-:W2:Y:S01]  /*4790*/  LDC R74, c[0x0][0xb0c] ;  /* 0x0002c300ff4a7b82 */ /* 0x000ea20000000800 */
[----:B------:R-:W-:-:S02]  /*47a0*/  LOP3.LUT R185, R185, 0x4, RZ, 0xc0, !PT ;  /* 0x00000004b9b97812 */ /* 0x000fc400078ec0ff */
[----:B------:R-:W-:Y:S02]  /*47b0*/  CS2R R182, SRZ ;  /* 0x0000000000b67805 */ /* 0x000fe4000001ff00 */
[----:B------:R-:W-:Y:S02]  /*47c0*/  LOP3.LUT R172, R172, 0x1e40, R3, 0xf8, !PT ;  /* 0x00001e40acac7812 */ /* 0x000fe400078ef803 */
[----:B------:R-:W-:Y:S02]  /*47d0*/  CS2R R180, SRZ ;  /* 0x0000000000b47805 */ /* 0x000fe4000001ff00 */
[----:B------:R-:W-:Y:S01]  /*47e0*/  IADD3 R184, PT, PT, -R185, 0x2, RZ ;  /* 0x00000002b9b87810 */ /* 0x000fe20007ffe1ff */
[----:B------:R-:W-:Y:S01]  /*47f0*/  IMAD.MOV R176, RZ, RZ, -R187 ;  /* 0x000000ffffb07224 */ /* 0x000fe200078e0abb */
[----:B------:R-:W-:Y:S01]  /*4800*/  MOV R188, UR4 ;  /* 0x0000000400bc7c02 */ /* 0x000fe20008000f00 */
[----:B------:R-:W4:Y:S01]  /*4810*/  LDC R174, c[0x0][0xb20] ;  /* 0x0002c800ffae7b82 */ /* 0x000f220000000800 */
[----:B------:R-:W3:Y:S01]  /*4820*/  LDS R0, [UR49+0x110] ;  /* 0x00011031ff007984 */ /* 0x000ee20008000800 */
[----:B------:R-:W-:Y:S01]  /*4830*/  VIADD R186, R172, UR49 ;  /* 0x00000031acba7c36 */ /* 0x000fe20008000000 */
[----:B------:R-:W1:Y:S01]  /*4840*/  LDCU.64 UR52, c[0x0][0x348] ;  /* 0x00006900ff3477ac */ /* 0x000e620008000a00 */
[----:B------:R-:W-:-:S02]  /*4850*/  IMAD.MOV R175, RZ, RZ, -R185 ;  /* 0x000000ffffaf7224 */ /* 0x000fc400078e0ab9 */
[----:B------:R-:W-:Y:S01]  /*4860*/  VIADD R186, R186, 0x200 ;  /* 0x00000200baba7836 */ /* 0x000fe20000000000 */
[----:B------:R-:W1:Y:S01]  /*4870*/  LDCU.64 UR38, c[0x0][0x888] ;  /* 0x00011100ff2677ac */ /* 0x000e620008000a00 */
[----:B------:R-:W1:Y:S01]  /*4880*/  LDC R73, c[0x0][0xb30] ;  /* 0x0002cc00ff497b82 */ /* 0x000e620000000800 */
[----:B------:R-:W1:Y:S01]  /*4890*/  LDCU.64 UR44, c[0x0][0x890] ;  /* 0x00011200ff2c77ac */ /* 0x000e620008000a00 */
[----:B------:R-:W-:-:S06]  /*48a0*/  UIADD3 UR48, UPT, UPT, UR49, 0x200, URZ ;  /* 0x0000020031307890 */ /* 0x000fcc000fffe0ff */
[----:B------:R-:W1:Y:S08]  /*48b0*/  LDC.64 R168, c[0x0][0xb10] ;  /* 0x0002c400ffa87b82 */ /* 0x000e700000000a00 */
[----:B------:R-:W1:Y:S08]  /*48c0*/  LDC.64 R70, c[0x0][0xb18] ;  /* 0x0002c600ff467b82 */ /* 0x000e700000000a00 */
[----:B------:R-:W1:Y:S08]  /*48d0*/  LDC.64 R68, c[0x0][0xb28] ;  /* 0x0002ca00ff447b82 */ /* 0x000e700000000a00 */
[----:B------:R-:W1:Y:S01]  /*48e0*/  LDC.64 R166, c[0x0][0x8b0] ;  /* 0x00022c00ffa67b82 */ /* 0x000e620000000a00 */
[----:B---3--:R-:W-:-:S07]  /*48f0*/  IMAD.IADD R79, R0, 0x1, R79 ;  /* 0x00000001004f7824 */ /* 0x008fce00078e024f */
[----:B------:R-:W3:Y:S08]  /*4900*/  LDC.64 R164, c[0x0][0x8a8] ;  /* 0x00022a00ffa47b82 */ /* 0x000ef00000000a00 */
[----:B--2-4-:R-:W1:Y:S02]  /*4910*/  LDC R178, c[0x0][0x374] ;  /* 0x0000dd00ffb27b82 */ /* 0x014e640000000800 */
.L_x_124:
[C---:B------:R-:W-:Y:S02]  /*4920*/  LEA R0, R191.reuse, UR49, 0x3 ;  /* 0x00000031bf007c11 */ /* 0x040fe4000f8e18ff */
[----:B------:R-:W-:Y:S02]  /*4930*/  SHF.L.U32 R3, R182, 0x1f, RZ ;  /* 0x0000001fb6037819 */ /* 0x000fe400000006ff */
[----:B------:R-:W-:Y:S02]  /*4940*/  LEA R16, R191, UR49, 0x4 ;  /* 0x00000031bf107c11 */ /* 0x000fe4000f8e20ff */
[----:B------:R-:W2:Y:S02]  /*4950*/  SYNCS.PHASECHK.TRANS64.TRYWAIT P0, [R0+URZ+0x80], R3 ;  /* 0x00008003000075a7 */ /* 0x000ea400080011ff */
[----:B-12---:R-:W-:Y:S05]  /*4960*/  @!P0 BRA `(.L_x_80) ;  /* 0x0000006c00408947 */ /* 0x006fea0003800000 */
.L_x_162:
[----:B------:R-:W4:Y:S01]  /*4970*/  LDC.64 R12, c[0x0][0xb10] ;  /* 0x0002c400ff0c7b82 */ /* 0x000f220000000a00 */
[----:B------:R-:W3:Y:S01]  /*4980*/  LDS.128 R16, [R16+0xf0] ;  /* 0x0000f00010107984 */ /* 0x000ee20000000c00 */
[----:B-1----:R-:W-:Y:S01]  /*4990*/  ISETP.NE.AND P1, PT, R73, 0x1, PT ;  /* 0x000000014900780c */ /* 0x002fe20003f25270 */
[----:B--2---:R-:W-:Y:S01]  /*49a0*/  VIADD R0, R0, 0x90 ;  /* 0x0000009000007836 */ /* 0x004fe20000000000 */
[----:B------:R-:W-:Y:S04]  /*49b0*/  ISETP.GE.AND P0, PT, R72, 0x1, PT ;  /* 0x000000014800780c */ /* 0x000fe80003f06270 */
[----:B------:R-:W1:Y:S01]  /*49c0*/  LDC.64 R10, c[0x0][0xb18] ;  /* 0x0002c600ff0a7b82 */ /* 0x000e620000000a00 */
[----:B------:R-:W-:Y:S01]  /*49d0*/  PRMT R0, RZ, 0x654, R0 ;  /* 0x00000654ff007816 */ /* 0x000fe20000000000 */
[----:B------:R-:W-:Y:S01]  /*49e0*/  @!PT LDS RZ, [RZ] ;  /* 0x00000000fffff984 */ /* 0x000fe20000000800 */
[----:B------:R-:W-:Y:S01]  /*49f0*/  @!PT LDS RZ, [RZ] ;  /* 0x00000000fffff984 */ /* 0x000fe20000000800 */
[----:B------:R-:W-:Y:S01]  /*4a00*/  @!PT LDS RZ, [RZ] ;  /* 0x00000000fffff984 */ /* 0x000fe20000000800 */
[----:B------:R-:W-:Y:S01]  /*4a10*/  @!PT LDS RZ, [RZ] ;  /* 0x00000000fffff984 */ /* 0x000fe20000000800 */
[----:B------:R2:W-:Y:S06]  /*4a20*/  MEMBAR.ALL.CTA ;  /* 0x0000000000007992 */ /* 0x0005ec0000008000 */
[----:B--2---:R-:W2:Y:S01]  /*4a30*/  FENCE.VIEW.ASYNC.S ;  /* 0x00000000000073c6 */ /* 0x004ea20000000000 */
[----:B------:R-:W1:Y:S08]  /*4a40*/  @!P1 LDC R14, c[0x0][0xb20] ;  /* 0x0002c800ff0e9b82 */ /* 0x000e700000000800 */
[----:B------:R-:W1:Y:S01]  /*4a50*/  @!P1 LDC R9, c[0x0][0xb0c] ;  /* 0x0002c300ff099b82 */ /* 0x000e620000000800 */
[----:B--2---:R2:W-:Y:S01]  /*4a60*/  SYNCS.ARRIVE.TRANS64.RED.A1T0 RZ, [R0+URZ], RZ ;  /* 0x000000ff00ff79a7 */ /* 0x0045e200081004ff */
[----:B---3--:R-:W-:Y:S04]  /*4a70*/  LOP3.LUT P4, RZ, R18, 0x1, RZ, 0xc0, !PT ;  /* 0x0000000112ff7812 */ /* 0x008fe8000788c0ff */
[----:B------:R-:W-:Y:S09]  /*4a80*/  P2R R190, PR, RZ, 0x10 ;  /* 0x00000010ffbe7803 */ /* 0x000ff20000000000 */
[----:B------:R-:W-:Y:S02]  /*4a90*/  @P4 MOV R77, R16 ;  /* 0x00000010004d4202 */ /* 0x000fe40000000f00 */
[----:B------:R-:W-:Y:S01]  /*4aa0*/  @P4 LOP3.LUT R75, R17, 0xffff, RZ, 0xc0, !PT ;  /* 0x0000ffff114b4812 */ /* 0x000fe200078ec0ff */
[----:B--2-4-:R-:W-:Y:S06]  /*4ab0*/  @!P0 BRA `(.L_x_81) ;  /* 0x0000000000a48947 */ /* 0x014fec0003800000 */
[----:B------:R-:W-:Y:S01]  /*4ac0*/  IMAD.HI.U32 R23, R178, R71, RZ ;  /* 0x00000047b2177227 */ /* 0x000fe200078e00ff */
[----:B------:R-:W-:Y:S02]  /*4ad0*/  ISETP.NE.AND P0, PT, R70, 0x1, PT ;  /* 0x000000014600780c */ /* 0x000fe40003f05270 */
[----:B------:R-:W-:Y:S01]  /*4ae0*/  ISETP.NE.AND P2, PT, R72, 0x1, PT ;  /* 0x000000014800780c */ /* 0x000fe20003f45270 */
[----:B------:R-:W-:Y:S01]  /*4af0*/  IMAD.HI.U32 R22, R177, R168, RZ ;  /* 0x000000a8b1167227 */ /* 0x000fe200078e00ff */
[----:B------:R-:W-:Y:S02]  /*4b00*/  SHF.R.U32.HI R23, RZ, R174, R23 ;  /* 0x000000aeff177219 */ /* 0x000fe40000011617 */
[----:B------:R-:W-:Y:S01]  /*4b10*/  ISETP.NE.AND P3, PT, R74, 0x1, PT ;  /* 0x000000014a00780c */ /* 0x000fe20003f65270 */
[----:B------:R-:W-:Y:S01]  /*4b20*/  IMAD.HI.U32 R26, R77, R168, RZ ;  /* 0x000000a84d1a7227 */ /* 0x000fe200078e00ff */
[----:B------:R-:W-:Y:S02]  /*4b30*/  SHF.R.U32.HI R22, RZ, R169, R22 ;  /* 0x000000a9ff167219 */ /* 0x000fe40000011616 */
[----:B------:R-:W-:Y:S01]  /*4b40*/  SEL R3, R178, R23, !P0 ;  /* 0x00000017b2037207 */ /* 0x000fe20004000000 */
[----:B------:R-:W-:Y:S01]  /*4b50*/  IMAD.HI.U32 R23, R75, R71, RZ ;  /* 0x000000474b177227 */ /* 0x000fe200078e00ff */
[----:B------:R-:W-:Y:S02]  /*4b60*/  SEL R7, R177, R22, !P3 ;  /* 0x00000016b1077207 */ /* 0x000fe40005800000 */
[----:B------:R-:W-:Y:S01]  /*4b70*/  SHF.R.U32.HI R26, RZ, R169, R26 ;  /* 0x000000a9ff1a7219 */ /* 0x000fe2000001161a */
[-C--:B------:R-:W-:Y:S04]  /*4b80*/  IMAD.HI.U32 R22, R3, R68.reuse, RZ ;  /* 0x0000004403167227 */ /* 0x080fe800078e00ff */
[----:B------:R-:W-:Y:S01]  /*4b90*/  IMAD.HI.U32 R24, R7, R68, RZ ;  /* 0x0000004407187227 */ /* 0x000fe200078e00ff */
[-C--:B------:R-:W-:Y:S02]  /*4ba0*/  @P2 SHF.R.U32.HI R3, RZ, R69.reuse, R22 ;  /* 0x00000045ff032219 */ /* 0x080fe40000011616 */
[----:B------:R-:W-:Y:S02]  /*4bb0*/  SHF.R.U32.HI R22, RZ, R174, R23 ;  /* 0x000000aeff167219 */ /* 0x000fe40000011617 */
[----:B------:R-:W-:Y:S01]  /*4bc0*/  @P2 SHF.R.U32.HI R7, RZ, R69, R24 ;  /* 0x00000045ff072219 */ /* 0x000fe20000011618 */
[C---:B------:R-:W-:Y:S01]  /*4bd0*/  IMAD R2, R72.reuse, R3, RZ ;  /* 0x0000000348027224 */ /* 0x040fe200078e02ff */
[----:B------:R-:W-:Y:S02]  /*4be0*/  SEL R5, R75, R22, !P0 ;  /* 0x000000164b057207 */ /* 0x000fe40004000000 */
[----:B------:R-:W-:Y:S01]  /*4bf0*/  SEL R3, R77, R26, !P3 ;  /* 0x0000001a4d037207 */ /* 0x000fe20005800000 */
[----:B------:R-:W-:Y:S01]  /*4c00*/  IMAD R4, R72, R7, RZ ;  /* 0x0000000748047224 */ /* 0x000fe200078e02ff */
[C---:B------:R-:W-:Y:S01]  /*4c10*/  ISETP.GE.AND P0, PT, R5.reuse, R2, PT ;  /* 0x000000020500720c */ /* 0x040fe20003f06270 */
[----:B------:R-:W-:Y:S03]  /*4c20*/  IMAD.HI.U32 R6, R5, R68, RZ ;  /* 0x0000004405067227 */ /* 0x000fe600078e00ff */
[----:B------:R-:W-:Y:S01]  /*4c30*/  ISETP.GE.OR P0, PT, R3, R4, P0 ;  /* 0x000000040300720c */ /* 0x000fe20000706670 */
[----:B------:R-:W-:Y:S01]  /*4c40*/  IMAD.MOV R4, RZ, RZ, -R3 ;  /* 0x000000ffff047224 */ /* 0x000fe200078e0a03 */
[-C--:B------:R-:W-:Y:S03]  /*4c50*/  SHF.R.U32.HI R6, RZ, R69.reuse, R6 ;  /* 0x00000045ff067219 */ /* 0x080fe60000011606 */
[----:B------:R-:W-:Y:S01]  /*4c60*/  IMAD R77, R74, R4, R77 ;  /* 0x000000044a4d7224 */ /* 0x000fe200078e024d */
[----:B------:R-:W-:Y:S05]  /*4c70*/  SEL R15, R5, R6, !P2 ;  /* 0x00000006050f7207 */ /* 0x000fea0005000000 */
[----:B------:R-:W-:Y:S02]  /*4c80*/  IMAD.MOV R6, RZ, RZ, -R15 ;  /* 0x000000ffff067224 */ /* 0x000fe400078e0a0f */
[C---:B------:R-:W-:Y:S04]  /*4c90*/  @!P0 IMAD.HI.U32 R2, R3.reuse, R68, RZ ;  /* 0x0000004403028227 */ /* 0x040fe800078e00ff */
[----:B------:R-:W-:Y:S01]  /*4ca0*/  IMAD R6, R72, R6, R5 ;  /* 0x0000000648067224 */ /* 0x000fe200078e0205 */
[----:B------:R-:W-:Y:S04]  /*4cb0*/  @!P0 SHF.R.U32.HI R2, RZ, R69, R2 ;  /* 0x00000045ff028219 */ /* 0x000fe80000011602 */
[----:B------:R-:W-:Y:S02]  /*4cc0*/  @!P0 SEL R0, R3, R2, !P2 ;  /* 0x0000000203008207 */ /* 0x000fe40005000000 */
[----:B------:R-:W-:Y:S02]  /*4cd0*/  IADD3 R2, PT, PT, -R5, RZ, RZ ;  /* 0x000000ff05027210 */ /* 0x000fe40007ffe1ff */
[----:B------:R-:W-:Y:S01]  /*4ce0*/  @!P0 IADD3 R8, PT, PT, R15, -R0, RZ ;  /* 0x800000000f088210 */ /* 0x000fe20007ffe0ff */
[----:B------:R-:W-:Y:S02]  /*4cf0*/  @!P0 IMAD R0, R7, R6, R0 ;  /* 0x0000000607008224 */ /* 0x000fe400078e0200 */
[----:B------:R-:W-:Y:S02]  /*4d00*/  IMAD R75, R70, R2, R75 ;  /* 0x00000002464b7224 */ /* 0x000fe400078e024b */
[----:B------:R-:W-:Y:S02]  /*4d10*/  @!P0 IMAD R5, R8, R72, R3 ;  /* 0x0000004808058224 */ /* 0x000fe400078e0203 */
[----:B------:R-:W-:Y:S04]  /*4d20*/  @!P0 IMAD.MOV.U32 R3, RZ, RZ, R0 ;  /* 0x000000ffff038224 */ /* 0x000fe800078e0000 */
[----:B------:R-:W-:Y:S02]  /*4d30*/  IMAD R77, R3, R74, R77 ;  /* 0x0000004a034d7224 */ /* 0x000fe400078e024d */
[----:B------:R-:W-:Y:S07]  /*4d40*/  IMAD R75, R5, R70, R75 ;  /* 0x00000046054b7224 */ /* 0x000fee00078e024b */
.L_x_81:
[----:B-1----:R-:W-:Y:S01]  /*4d50*/  @!P1 ISETP.NE.AND P0, PT, R10, 0x1, PT ;  /* 0x000000010a00980c */ /* 0x002fe20003f05270 */
[----:B------:R-:W-:Y:S01]  /*4d60*/  @!P1 IMAD.HI.U32 R0, R77, R12, RZ ;  /* 0x0000000c4d009227 */ /* 0x000fe200078e00ff */
[----:B------:R-:W-:Y:S01]  /*4d70*/  @!P1 ISETP.NE.AND P2, PT, R9, 0x1, PT ;  /* 0x000000010900980c */ /* 0x000fe20003f45270 */
[----:B------:R-:W-:Y:S01]  /*4d80*/  ULOP3.LUT UP0, URZ, UR48, 0x1b0, URZ, 0xc0, !UPT ;  /* 0x000001b030ff7892 */ /* 0x000fe2000f80c0ff */
[----:B------:R-:W-:Y:S01]  /*4d90*/  R2UR UR42, R21 ;  /* 0x00000000152a72ca */ /* 0x000fe200000e0000 */
[----:B------:R-:W-:Y:S01]  /*4da0*/  @!P1 IMAD.HI.U32 R3, R75, R11, RZ ;  /* 0x0000000b4b039227 */ /* 0x000fe200078e00ff */
[----:B------:R-:W-:Y:S02]  /*4db0*/  @!P1 SHF.R.U32.HI R0, RZ, R13, R0 ;  /* 0x0000000dff009219 */ /* 0x000fe40000011600 */
[----:B------:R-:W-:Y:S01]  /*4dc0*/  R2UR UR41, R20 ;  /* 0x00000000142972ca */ /* 0x000fe200000e0000 */
[----:B------:R-:W-:Y:S01]  /*4dd0*/  VIADD R191, R191, 0x1 ;  /* 0x00000001bfbf7836 */ /* 0x000fe20000000000 */
[----:B------:R-:W-:Y:S02]  /*4de0*/  @!P1 SHF.R.U32.HI R2, RZ, R14, R3 ;  /* 0x0000000eff029219 */ /* 0x000fe40000011603 */
[----:B------:R-:W-:Y:S02]  /*4df0*/  @!P1 SEL R3, R77, R0, !P2 ;  /* 0x000000004d039207 */ /* 0x000fe40005000000 */
[----:B------:R-:W-:Y:S02]  /*4e00*/  @!P1 SEL R2, R75, R2, !P0 ;  /* 0x000000024b029207 */ /* 0x000fe40004000000 */
[----:B------:R-:W-:Y:S01]  /*4e10*/  @P4 SHF.R.U32.HI R179, RZ, 0x10, R17 ;  /* 0x00000010ffb34819 */ /* 0x000fe20000011611 */
[----:B------:R-:W-:Y:S02]  /*4e20*/  USHF.L.U32 UR42, UR42, 0x7, URZ ;  /* 0x000000072a2a7899 */ /* 0x000fe400080006ff */
[----:B------:R-:W-:Y:S02]  /*4e30*/  @!P1 IMAD.IADD R0, R2, 0x1, -R3 ;  /* 0x0000000102009824 */ /* 0x000fe400078e0a03 */
[----:B------:R-:W-:Y:S01]  /*4e40*/  @!P1 IMAD.IADD R2, R3, 0x1, -R2 ;  /* 0x0000000103029824 */ /* 0x000fe200078e0a02 */
[----:B------:R-:W-:Y:S01]  /*4e50*/  USHF.L.U32 UR41, UR41, 0x8, URZ ;  /* 0x0000000829297899 */ /* 0x000fe200080006ff */
[----:B------:R-:W-:Y:S02]  /*4e60*/  @!P1 IMAD R77, R0, R9, R77 ;  /* 0x00000009004d9224 */ /* 0x000fe400078e024d */
[----:B------:R-:W-:Y:S01]  /*4e70*/  @!P1 IMAD R75, R2, R10, R75 ;  /* 0x0000000a024b9224 */ /* 0x000fe200078e024b */
[----:B------:R-:W-:Y:S08]  /*4e80*/  BRA.U !UP0, `(.L_x_82) ;  /* 0x0000000108407547 */ /* 0x000ff0000b800000 */
[----:B------:R-:W1:Y:S01]  /*4e90*/  LDCU.64 UR8, c[0x4][0x88] ;  /* 0x01001100ff0877ac */ /* 0x000e620008000a00 */
[----:B------:R-:W-:Y:S01]  /*4ea0*/  MOV R3, 0x0 ;  /* 0x0000000000037802 */ /* 0x000fe20000000f00 */
[----:B------:R-:W-:Y:S02]  /*4eb0*/  HFMA2 R12, -RZ, RZ, 0, 5.9604644775390625e-08 ;  /* 0x00000001ff0c7431 */ /* 0x000fe400000001ff */
[----:B------:R-:W-:Y:S02]  /*4ec0*/  IMAD.MOV.U32 R8, RZ, RZ, 0x70 ;  /* 0x00000070ff087424 */ /* 0x000fe400078e00ff */
[----:B------:R-:W-:Y:S01]  /*4ed0*/  IMAD.MOV.U32 R13, RZ, RZ, RZ ;  /* 0x000000ffff0d7224 */ /* 0x000fe200078e00ff */
[----:B------:R-:W2:Y:S01]  /*4ee0*/  LDCU.64 UR6, c[0x4][0x90] ;  /* 0x01001200ff0677ac */ /* 0x000ea20008000a00 */
[----:B------:R-:W3:Y:S01]  /*4ef0*/  LDC.64 R2, c[0x4][R3] ;  /* 0x0100000003027b82 */ /* 0x000ee20000000a00 */
[----:B------:R-:W4:Y:S01]  /*4f00*/  LDCU.64 UR4, c[0x4][0x8] ;  /* 0x01000100ff0477ac */ /* 0x000f220008000a00 */
[----:B-1----:R-:W-:Y:S01]  /*4f10*/  MOV R5, UR9 ;  /* 0x0000000900057c02 */ /* 0x002fe20008000f00 */
[----:B------:R-:W-:Y:S01]  /*4f20*/  IMAD.U32 R4, RZ, RZ, UR8 ;  /* 0x00000008ff047e24 */ /* 0x000fe2000f8e00ff */
[----:B--2---:R-:W-:Y:S01]  /*4f30*/  MOV R7, UR7 ;  /* 0x0000000700077c02 */ /* 0x004fe20008000f00 */
[----:B------:R-:W-:Y:S01]  /*4f40*/  IMAD.U32 R6, RZ, RZ, UR6 ;  /* 0x00000006ff067e24 */ /* 0x000fe2000f8e00ff */
[----:B----4-:R-:W-:Y:S01]  /*4f50*/  MOV R11, UR5 ;  /* 0x00000005000b7c02 */ /* 0x010fe20008000f00 */
[----:B------:R-:W-:Y:S02]  /*4f60*/  IMAD.U32 R10, RZ, RZ, UR4 ;  /* 0x00000004ff0a7e24 */ /* 0x000fe4000f8e00ff */
[----:B------:R-:W-:Y:S07]  /*4f70*/  LEPC R20, `(.L_x_82) ;  /* 0x000000001014794e */ /* 0x000fee0000000000 */
[----:B---3-5:R-:W-:Y:S05]  /*4f80*/  CALL.ABS.NOINC R2 ;  /* 0x0000000002007343 */ /* 0x028fea0003c00000 */
.L_x_82:
[----:B------:R-:W-:Y:S01]  /*4f90*/  LOP3.LUT P0, RZ, R188, 0x1b0, RZ, 0xc0, !PT ;  /* 0x000001b0bcff7812 */ /* 0x000fe2000780c0ff */
[----:B------:R-:W-:Y:S11]  /*4fa0*/  BSSY.RECONVERGENT B6, `(.L_x_83) ;  /* 0x0000013000067945 */ /* 0x000ff60003800200 */
[----:B------:R-:W-:Y:S01]  /*4fb0*/  @!UPT UIADD3 URZ, UPT, UPT, URZ, URZ, URZ ;  /* 0x000000fffffff290 */ /* 0x000fe2000fffe0ff */
[----:B------:R-:W-:Y:S05]  /*4fc0*/  @!P0 BRA `(.L_x_84) ;  /* 0x0000000000408947 */ /* 0x000fea0003800000 */
        /* <DEDUP_REMOVED lines=16> */
.L_x_84:
[----:B------:R-:W-:Y:S05]  /*50d0*/  BSYNC.RECONVERGENT B6 ;  /* 0x0000000000067941 */ /* 0x000fea0003800200 */
.L_x_83:
[----:B------:R-:W-:Y:S01]  /*50e0*/  ISETP.NE.U32.AND P4, PT, R166, RZ, PT ;  /* 0x000000ffa600720c */ /* 0x000fe20003f85070 */
[----:B------:R-:W-:Y:S01]  /*50f0*/  UISETP.NE.AND UP2, UPT, UR50, URZ, UPT ;  /* 0x000000ff3200728c */ /* 0x000fe2000bf45270 */
[----:B------:R-:W-:Y:S01]  /*5100*/  ISETP.NE.U32.AND P2, PT, RZ, UR38, PT ;  /* 0x00000026ff007c0c */ /* 0x000fe2000bf45070 */
[----:B------:R-:W-:Y:S01]  /*5110*/  UISETP.NE.U32.AND UP1, UPT, UR44, URZ, UPT ;  /* 0x000000ff2c00728c */ /* 0x000fe2000bf25070 */
[----:B------:R-:W-:Y:S01]  /*5120*/  ISETP.NE.AND.EX P4, PT, R167, RZ, PT, P4 ;  /* 0x000000ffa700720c */ /* 0x000fe20003f85340 */
[----:B------:R-:W-:Y:S01]  /*5130*/  UPLOP3.LUT UP0, UPT, UPT, UPT, UPT, 0x40, 0x4 ;  /* 0x000000000004789c */ /* 0x000fe20003f0e870 */
[----:B------:R-:W-:Y:S01]  /*5140*/  ISETP.NE.AND.EX P2, PT, RZ, UR39, PT, P2 ;  /* 0x00000027ff007c0c */ /* 0x000fe2000bf45320 */
[----:B------:R-:W-:Y:S01]  /*5150*/  UISETP.NE.AND.EX UP1, UPT, UR45, URZ, UPT, UP1 ;  /* 0x000000ff2d00728c */ /* 0x000fe2000bf25310 */
[----:B------:R-:W-:Y:S04]  /*5160*/  PLOP3.LUT P1, PT, PT, PT, UP2, 0x80, 0x8 ;  /* 0x000000000008781c */ /* 0x000fe80003f2f028 */
[----:B------:R-:W-:Y:S06]  /*5170*/  @UP2 UPLOP3.LUT UP0, UPT, UPT, UPT, UP1, 0x80, 0x8 ;  /* 0x000000000008289c */ /* 0x000fec0003f0f010 */
[----:B------:R-:W-:Y:S01]  /*5180*/  PLOP3.LUT P0, PT, PT, PT, UP0, 0x80, 0x8 ;  /* 0x000000000008781c */ /* 0x000fe20003f0f008 */
[----:B------:R-:W-:Y:S01]  /*5190*/  @!UPT UIADD3 URZ, UPT, UPT, URZ, URZ, URZ ;  /* 0x000000fffffff290 */ /* 0x000fe2000fffe0ff */
[----:B------:R-:W-:Y:S11]  /*51a0*/  BRA.U !UP1, `(.L_x_85) ;  /* 0x0000000109387547 */ /* 0x000ff6000b800000 */
[----:B------:R-:W-:Y:S01]  /*51b0*/  UISETP.NE.U32.AND UP0, UPT, UR38, URZ, UPT ;  /* 0x000000ff2600728c */ /* 0x000fe2000bf05070 */
[----:B------:R-:W-:Y:S02]  /*51c0*/  HFMA2 R0, -RZ, RZ, 0, 5.9604644775390625e-08 ;  /* 0x00000001ff007431 */ /* 0x000fe400000001ff */
[----:B------:R-:W-:Y:S01]  /*51d0*/  IMAD.MOV.U32 R171, RZ, RZ, 0x1 ;  /* 0x00000001ffab7424 */ /* 0x000fe200078e00ff */
[----:B------:R-:W-:Y:S06]  /*51e0*/  UISETP.NE.AND.EX UP0, UPT, UR39, URZ, UPT, UP0 ;  /* 0x000000ff2700728c */ /* 0x000fec000bf05300 */
[----:B------:R-:W-:Y:S05]  /*51f0*/  PLOP3.LUT P3, PT, PT, PT, UP0, 0x80, 0x8 ;  /* 0x000000000008781c */ /* 0x000fea0003f6f008 */
[----:B------:R-:W1:Y:S01]  /*5200*/  @UP0 LDCU.64 UR6, c[0x0][0x888] ;  /* 0x00011100ff0607ac */ /* 0x000e620008000a00 */
[----:B------:R-:W-:Y:S07]  /*5210*/  @UP0 UIMAD UR4, UR36, UR44, URZ ;  /* 0x0000002c240402a4 */ /* 0x000fee000f8e02ff */
[----:B------:R-:W-:Y:S01]  /*5220*/  @!P3 PRMT R171, R0, 0x7610, R171 ;  /* 0x0000761000abb816 */ /* 0x000fe200000000ab */
[----:B-1----:R-:W-:Y:S03]  /*5230*/  @UP0 UIMAD.WIDE UR6, UR4, 0x4, UR6 ;  /* 0x00000004040608a5 */ /* 0x002fe6000f8e0206 */
[----:B------:R-:W1:Y:S03]  /*5240*/  @!UP0 LDCU UR4, c[0x0][0x880] ;  /* 0x00011000ff0487ac */ /* 0x000e660008000800 */
[----:B------:R-:W-:Y:S01]  /*5250*/  IMAD.U32 R2, RZ, RZ, UR6 ;  /* 0x00000006ff027e24 */ /* 0x000fe2000f8e00ff */
[----:B------:R-:W-:Y:S05]  /*5260*/  MOV R3, UR7 ;  /* 0x0000000700037c02 */ /* 0x000fea0008000f00 */
[----:B-----5:R2:W5:Y:S02]  /*5270*/  @P3 LDG.E R81, desc[UR46][R2.64] ;  /* 0x0000002e02513981 */ /* 0x020564000c1e1900 */
[----:B-12---:R-:W-:Y:S02]  /*5280*/  @!P3 IMAD.U32 R81, RZ, RZ, UR4 ;  /* 0x00000004ff51be24 */ /* 0x006fe4000f8e00ff */
.L_x_85:
[----:B------:R-:W-:Y:S05]  /*5290*/  @!P4 BRA `(.L_x_86) ;  /* 0x000000000020c947 */ /* 0x000fea0003800000 */
[----:B------:R-:W-:Y:S04]  /*52a0*/  ISETP.NE.U32.AND P3, PT, R164, RZ, PT ;  /* 0x000000ffa400720c */ /* 0x000fe80003f65070 */
[----:B------:R-:W-:Y:S11]  /*52b0*/  ISETP.NE.AND.EX P3, PT, R165, RZ, PT, P3 ;  /* 0x000000ffa500720c */ /* 0x000ff60003f65330 */
[----:B------:R-:W-:Y:S02]  /*52c0*/  @!UPT UIADD3 URZ, UPT, UPT, URZ, URZ, URZ ;  /* 0x000000fffffff290 */ /* 0x000fe4000fffe0ff */
[----:B------:R-:W1:Y:S01]  /*52d0*/  @P3 LDC.64 R2, c[0x0][0x8a8] ;  /* 0x00022a00ff023b82 */ /* 0x000e620000000a00 */
[----:B------:R-:W-:Y:S04]  /*52e0*/  @P3 IMAD R0, R166, UR36, RZ ;  /* 0x00000024a6003c24 */ /* 0x000fe8000f8e02ff */
[----:B-1----:R-:W-:Y:S05]  /*52f0*/  @P3 IMAD.WIDE R2, R0, 0x4, R2 ;  /* 0x0000000400023825 */ /* 0x002fea00078e0202 */
[----:B-----5:R1:W5:Y:S02]  /*5300*/  @P3 LDG.E R78, desc[UR46][R2.64] ;  /* 0x0000002e024e3981 */ /* 0x020364000c1e1900 */
[----:B-1----:R-:W2:Y:S02]  /*5310*/  @!P3 LDC R78, c[0x0][0x8a0] ;  /* 0x00022800ff4ebb82 */ /* 0x002ea40000000800 */
.L_x_86:
[----:B-----5:R-:W-:Y:S01]  /*5320*/  FSETP.NEU.AND P4, PT, R81, RZ, PT ;  /* 0x000000ff5100720b */ /* 0x020fe20003f8d000 */
[----:B------:R-:W-:Y:S01]  /*5330*/  BSSY B1, `(.L_x_87) ;  /* 0x0000047000017945 */ /* 0x000fe20003800000 */
[----:B------:R-:W-:Y:S01]  /*5340*/  SEL R5, RZ, 0xffffffff, P2 ;  /* 0xffffffffff057807 */ /* 0x000fe20001000000 */
[----:B------:R-:W-:Y:S01]  /*5350*/  IMAD.MOV.U32 R196, RZ, RZ, 0x1 ;  /* 0x00000001ffc47424 */ /* 0x000fe200078e00ff */
[----:B------:R-:W-:Y:S01]  /*5360*/  LOP3.LUT P3, RZ, R171, 0xff, RZ, 0xc0, !PT ;  /* 0x000000ffabff7812 */ /* 0x000fe2000786c0ff */
[C---:B------:R-:W-:Y:S01]  /*5370*/  IMAD R80, R76.reuse, 0x100, R79 ;  /* 0x000001004c507824 */ /* 0x040fe200078e024f */
[----:B------:R-:W-:Y:S02]  /*5380*/  @P1 SEL R0, RZ, 0xffffffff, P4 ;  /* 0xffffffffff001807 */ /* 0x000fe40002000000 */
[----:B------:R-:W-:Y:S02]  /*5390*/  CS2R R162, SRZ ;  /* 0x0000000000a27805 */ /* 0x000fe4000001ff00 */
[----:B------:R-:W-:Y:S02]  /*53a0*/  LEA R3, R181, UR49, 0x3 ;  /* 0x00000031b5037c11 */ /* 0x000fe4000f8e18ff */
[----:B------:R-:W-:Y:S02]  /*53b0*/  CS2R R160, SRZ ;  /* 0x0000000000a07805 */ /* 0x000fe4000001ff00 */
[----:B------:R-:W-:Y:S02]  /*53c0*/  @P0 SEL R0, R5, R0, !P3 ;  /* 0x0000000005000207 */ /* 0x000fe40005800000 */
[----:B------:R-:W-:Y:S02]  /*53d0*/  CS2R R158, SRZ ;  /* 0x00000000009e7805 */ /* 0x000fe4000001ff00 */
[----:B------:R-:W-:Y:S02]  /*53e0*/  LEA R193, R76, UR49, 0x3 ;  /* 0x000000314cc17c11 */ /* 0x000fe4000f8e18ff */
[----:B------:R-:W-:Y:S02]  /*53f0*/  CS2R R156, SRZ ;  /* 0x00000000009c7805 */ /* 0x000fe4000001ff00 */
[----:B------:R-:W-:Y:S02]  /*5400*/  @P1 LOP3.LUT R0, R0, 0x1, RZ, 0xc0, !PT ;  /* 0x0000000100001812 */ /* 0x000fe400078ec0ff */
[----:B------:R-:W-:Y:S02]  /*5410*/  CS2R R154, SRZ ;  /* 0x00000000009a7805 */ /* 0x000fe4000001ff00 */
[----:B------:R-:W-:Y:S02]  /*5420*/  SHF.L.U32 R2, R183, 0x1f, RZ ;  /* 0x0000001fb7027819 */ /* 0x000fe400000006ff */
[----:B------:R-:W-:Y:S02]  /*5430*/  CS2R R152, SRZ ;  /* 0x0000000000987805 */ /* 0x000fe4000001ff00 */
[----:B------:R-:W-:Y:S02]  /*5440*/  ISETP.NE.U32.OR P6, PT, R0, 0x1, !P1 ;  /* 0x000000010000780c */ /* 0x000fe40004fc5470 */
[----:B------:R-:W-:Y:S02]  /*5450*/  CS2R R150, SRZ ;  /* 0x0000000000967805 */ /* 0x000fe4000001ff00 */
[----:B------:R-:W-:Y:S02]  /*5460*/  PLOP3.LUT P2, PT, PT, PT, UP1, 0x80, 0x8 ;  /* 0x000000000008781c */ /* 0x000fe40003f4f018 */
[----:B------:R-:W-:Y:S02]  /*5470*/  CS2R R148, SRZ ;  /* 0x0000000000947805 */ /* 0x000fe4000001ff00 */
[----:B------:R-:W-:Y:S02]  /*5480*/  SEL R0, RZ, 0xffffffff, P4 ;  /* 0xffffffffff007807 */ /* 0x000fe40002000000 */
[----:B------:R-:W-:Y:S03]  /*5490*/  P2R R198, PR, RZ, 0x40 ;  /* 0x00000040ffc67803 */ /* 0x000fe60000000000 */
[----:B------:R-:W-:Y:S04]  /*54a0*/  @P6 SHF.L.U32 R4, R180, 0x1f, RZ ;  /* 0x0000001fb4046819 */ /* 0x000fe800000006ff */
[----:B------:R-:W-:Y:S01]  /*54b0*/  @P2 SEL R0, R5, R0, !P3 ;  /* 0x0000000005002207 */ /* 0x000fe20005800000 */
[----:B------:R-:W1:Y:S03]  /*54c0*/  @P6 SYNCS.PHASECHK.TRANS64.TRYWAIT P1, [R3+URZ+0x30], R4 ;  /* 0x00003004030065a7 */ /* 0x000e6600080211ff */
[----:B------:R-:W-:Y:S04]  /*54d0*/  LOP3.LUT R0, R0, 0x1, RZ, 0xc0, !PT ;  /* 0x0000000100007812 */ /* 0x000fe800078ec0ff */
[----:B------:R-:W-:Y:S04]  /*54e0*/  ISETP.NE.U32.AND P5, PT, R0, 0x1, PT ;  /* 0x000000010000780c */ /* 0x000fe80003fa5070 */
[----:B------:R-:W-:Y:S01]  /*54f0*/  P2R R197, PR, RZ, 0x20 ;  /* 0x00000020ffc57803 */ /* 0x000fe20000000000 */
[----:B------:R3:W4:Y:S01]  /*5500*/  SYNCS.PHASECHK.TRANS64.TRYWAIT P0, [R193+URZ+0xa0], R2 ;  /* 0x0000a002c10075a7 */ /* 0x00072200080011ff */
[----:B-1----:R-:W-:Y:S01]  /*5510*/  @P6 SEL R196, RZ, 0x1, !P1 ;  /* 0x00000001ffc46807 */ /* 0x002fe20004800000 */
[----:B---3--:R-:W-:Y:S06]  /*5520*/  @!P6 BRA `(.L_x_88) ;  /* 0x00000000009ce947 */ /* 0x008fec0003800000 */
[----:B------:R-:W-:Y:S01]  /*5530*/  @P5 IMAD R6, R181, 0x2000, R186 ;  /* 0x00002000b5065824 */ /* 0x000fe200078e02ba */
[----:B------:R-:W-:Y:S01]  /*5540*/  ISETP.NE.AND P1, PT, R196, RZ, PT ;  /* 0x000000ffc400720c */ /* 0x000fe20003f25270 */
[----:B------:R-:W-:Y:S01]  /*5550*/  BSSY B0, `(.L_x_89) ;  /* 0x0000010000007945 */ /* 0x000fe20003800000 */
[----:B------:R-:W-:Y:S01]  /*5560*/  CS2R R150, SRZ ;  /* 0x0000000000967805 */ /* 0x000fe2000001ff00 */
[--C-:B------:R-:W-:Y:S01]  /*5570*/  @P5 IMAD R7, R187, -0x10, R6.reuse ;  /* 0xfffffff0bb075824 */ /* 0x100fe200078e0206 */
[----:B------:R-:W-:Y:S01]  /*5580*/  CS2R R148, SRZ ;  /* 0x0000000000947805 */ /* 0x000fe2000001ff00 */
[----:B------:R-:W-:Y:S01]  /*5590*/  @P5 IMAD R5, R185, -0x10, R6 ;  /* 0xfffffff0b9055824 */ /* 0x000fe200078e0206 */
[----:B------:R-:W-:Y:S01]  /*55a0*/  CS2R R158, SRZ ;  /* 0x00000000009e7805 */ /* 0x000fe2000001ff00 */
[----:B------:R-:W-:Y:S01]  /*55b0*/  @P5 IMAD R4, R184, 0x10, R7 ;  /* 0x00000010b8045824 */ /* 0x000fe200078e0207 */
[----:B------:R-:W-:Y:S02]  /*55c0*/  CS2R R156, SRZ ;  /* 0x00000000009c7805 */ /* 0x000fe4000001ff00 */
[----:B------:R-:W-:Y:S02]  /*55d0*/  CS2R R154, SRZ ;  /* 0x00000000009a7805 */ /* 0x000fe4000001ff00 */
[----:B------:R-:W-:Y:S02]  /*55e0*/  CS2R R152, SRZ ;  /* 0x0000000000987805 */ /* 0x000fe4000001ff00 */
[----:B------:R-:W-:Y:S02]  /*55f0*/  CS2R R162, SRZ ;  /* 0x0000000000a27805 */ /* 0x000fe4000001ff00 */
[----:B------:R-:W-:Y:S01]  /*5600*/  CS2R R160, SRZ ;  /* 0x0000000000a07805 */ /* 0x000fe2000001ff00 */
[----:B------:R-:W-:Y:S06]  /*5610*/  @P1 BRA `(.L_x_90) ;  /* 0x00000000000c1947 */ /* 0x000fec0003800000 */
[----:B------:R-:W-:Y:S04]  /*5620*/  SHF.L.U32 R0, R180, 0x1f, RZ ;  /* 0x0000001fb4007819 */ /* 0x000fe800000006ff */
[----:B------:R-:W1:Y:S02]  /*5630*/  SYNCS.PHASECHK.TRANS64.TRYWAIT P1, [R3+URZ+0x30], R0 ;  /* 0x00003000030075a7 */ /* 0x000e6400080211ff */
[----:B-1----:R-:W-:Y:S05]  /*5640*/  @!P1 BRA `(.L_x_91) ;  /* 0x00000060001c9947 */ /* 0x002fea0003800000 */
.L_x_90:
[----:B------:R-:W-:Y:S05]  /*5650*/  BSYNC B0 ;  /* 0x0000000000007941 */ /* 0x000fea0003800000 */
.L_x_89:
[----:B------:R-:W-:Y:S01]  /*5660*/  ISETP.NE.AND P1, PT, R197, RZ, PT ;  /* 0x000000ffc500720c */ /* 0x000fe20003f25270 */
[----:B-1----:R-:W-:Y:S02]  /*5670*/  VIADD R3, R3, 0x50 ;  /* 0x0000005003037836 */ /* 0x002fe40000000000 */
[----:B------:R-:W-:Y:S02]  /*5680*/  IMAD.U32 R0, RZ, RZ, UR37 ;  /* 0x00000025ff007e24 */ /* 0x000fe4000f8e00ff */
[----:B------:R-:W-:Y:S03]  /*5690*/  VIADD R181, R181, 0x1 ;  /* 0x00000001b5b57836 */ /* 0x000fe60000000000 */
[----:B------:R-:W-:Y:S05]  /*56a0*/  PRMT R0, R0, 0x654, R3 ;  /* 0x0000065400007816 */ /* 0x000fea0000000003 */
[----:B------:R1:W3:Y:S04]  /*56b0*/  @P1 LDS.128 R148, [R6] ;  /* 0x0000000006941984 */ /* 0x0002e80000000c00 */
[----:B------:R1:W1:Y:S04]  /*56c0*/  @P1 LDS.128 R156, [R5+0x20] ;  /* 0x00002000059c1984 */ /* 0x0002680000000c00 */
[----:B------:R1:W1:Y:S04]  /*56d0*/  @P1 LDS.128 R152, [R7+0x10] ;  /* 0x0000100007981984 */ /* 0x0002680000000c00 */
[----:B------:R1:W1:Y:S01]  /*56e0*/  @P1 LDS.128 R160, [R4+0x10] ;  /* 0x0000100004a01984 */ /* 0x0002620000000c00 */
[C---:B------:R-:W-:Y:S01]  /*56f0*/  ISETP.NE.AND P1, PT, R181.reuse, 0x4, PT ;  /* 0x00000004b500780c */ /* 0x040fe20003f25270 */
[----:B------:R-:W-:Y:S01]  /*5700*/  @!PT LDS RZ, [RZ] ;  /* 0x00000000fffff984 */ /* 0x000fe20000000800 */
[----:B------:R-:W-:Y:S01]  /*5710*/  @!PT LDS RZ, [RZ] ;  /* 0x00000000fffff984 */ /* 0x000fe20000000800 */
[----:B------:R-:W-:Y:S01]  /*5720*/  @!PT LDS RZ, [RZ] ;  /* 0x00000000fffff984 */ /* 0x000fe20000000800 */
[----:B------:R-:W-:Y:S01]  /*5730*/  @!PT LDS RZ, [RZ] ;  /* 0x00000000fffff984 */ /* 0x000fe20000000800 */
[----:B------:R5:W-:Y:S06]  /*5740*/  MEMBAR.ALL.CTA ;  /* 0x0000000000007992 */ /* 0x000bec0000008000 */
[----:B-----5:R-:W5:Y:S01]  /*5750*/  FENCE.VIEW.ASYNC.S ;  /* 0x00000000000073c6 */ /* 0x020f620000000000 */
[----:B------:R-:W-:Y:S02]  /*5760*/  SEL R3, RZ, 0x1, P1 ;  /* 0x00000001ff037807 */ /* 0x000fe40000800000 */
[----:B------:R-:W-:Y:S02]  /*5770*/  SEL R181, R181, RZ, P1 ;  /* 0x000000ffb5b57207 */ /* 0x000fe40000800000 */
[----:B------:R-:W-:Y:S01]  /*5780*/  LOP3.LUT R180, R180, R3, RZ, 0x3c, !PT ;  /* 0x00000003b4b47212 */ /* 0x000fe200078e3cff */
[----:B-----5:R1:W-:Y:S06]  /*5790*/  SYNCS.ARRIVE.TRANS64.RED.A1T0 RZ, [R0+URZ], RZ ;  /* 0x000000ff00ff79a7 */ /* 0x0203ec00081004ff */
.L_x_88:
[----:B------:R-:W-:Y:S05]  /*57a0*/  BSYNC B1 ;  /* 0x0000000000017941 */ /* 0x000fea0003800000 */
.L_x_87:
[----:B-1----:R-:W-:Y:S04]  /*57b0*/  SHF.R.U32.HI R0, RZ, 0x15, R80 ;  /* 0x00000015ff007819 */ /* 0x002fe80000011650 */
[----:B------:R-:W-:Y:S01]  /*57c0*/  LOP3.LUT P1, RZ, R0, 0x3, R173, 0x48, !PT ;  /* 0x0000000300ff7812 */ /* 0x000fe200078248ad */
[----:B------:R-:W-:Y:S01]  /*57d0*/  @!UPT UIADD3 URZ, UPT, UPT, URZ, URZ, URZ ;  /* 0x000000fffffff290 */ /* 0x000fe2000fffe0ff */
[----:B----4-:R-:W-:Y:S11]  /*57e0*/  @P0 BRA `(.L_x_92) ;  /* 0x0000000000080947 */ /* 0x010ff60003800000 */
[----:B------:R-:W1:Y:S02]  /*57f0*/  SYNCS.PHASECHK.TRANS64.TRYWAIT P0, [R193+URZ+0xa0], R2 ;  /* 0x0000a002c10075a7 */ /* 0x000e6400080011ff */
[----:B-1----:R-:W-:Y:S05]  /*5800*/  @!P0 BRA `(.L_x_93) ;  /* 0x0000005c00c08947 */ /* 0x002fea0003800000 */
.L_x_92:
[----:B------:R-:W-:Y:S04]  /*5810*/  BSSY.RECONVERGENT B6, `(.L_x_94) ;  /* 0x0000012000067945 */ /* 0x000fe80003800200 */
[----:B------:R-:W-:Y:S05]  /*5820*/  @!P1 BRA `(.L_x_95) ;  /* 0x0000000000409947 */ /* 0x000fea0003800000 */
[----:B------:R-:W4:Y:S01]  /*5830*/  LDCU.64 UR8, c[0x4][0x78] ;  /* 0x01000f00ff0877ac */ /* 0x000f220008000a00 */
[----:B------:R-:W-:Y:S01]  /*5840*/  MOV R3, 0x0 ;  /* 0x0000000000037802 */ /* 0x000fe20000000f00 */
[----:B------:R-:W-:Y:S02]  /*5850*/  HFMA2 R12, -RZ, RZ, 0, 5.9604644775390625e-08 ;  /* 0x00000001ff0c7431 */ /* 0x000fe400000001ff */
[----:B------:R-:W-:Y:S02]  /*5860*/  IMAD.MOV.U32 R8, RZ, RZ, 0x192 ;  /* 0x00000192ff087424 */ /* 0x000fe400078e00ff */
[----:B------:R-:W-:Y:S01]  /*5870*/  IMAD.MOV.U32 R13, RZ, RZ, RZ ;  /* 0x000000ffff0d7224 */ /* 0x000fe200078e00ff */
[----:B------:R-:W5:Y:S01]  /*5880*/  LDCU.64 UR6, c[0x4][0x80] ;  /* 0x01001000ff0677ac */ /* 0x000f620008000a00 */
[----:B-1----:R-:W1:Y:S01]  /*5890*/  LDC.64 R2, c[0x4][R3] ;  /* 0x0100000003027b82 */ /* 0x002e620000000a00 */
[----:B------:R-:W2:Y:S01]  /*58a0*/  LDCU.64 UR4, c[0x4][0x18] ;  /* 0x01000300ff0477ac */ /* 0x000ea20008000a00 */
[----:B----4-:R-:W-:Y:S01]  /*58b0*/  MOV R5, UR9 ;  /* 0x0000000900057c02 */ /* 0x010fe20008000f00 */
[----:B------:R-:W-:Y:S01]  /*58c0*/  IMAD.U32 R4, RZ, RZ, UR8 ;  /* 0x00000008ff047e24 */ /* 0x000fe2000f8e00ff */
[----:B-----5:R-:W-:Y:S01]  /*58d0*/  MOV R7, UR7 ;  /* 0x0000000700077c02 */ /* 0x020fe20008000f00 */
[----:B------:R-:W-:Y:S01]  /*58e0*/  IMAD.U32 R6, RZ, RZ, UR6 ;  /* 0x00000006ff067e24 */ /* 0x000fe2000f8e00ff */
[----:B--2---:R-:W-:Y:S01]  /*58f0*/  MOV R11, UR5 ;  /* 0x00000005000b7c02 */ /* 0x004fe20008000f00 */
[----:B------:R-:W-:Y:S02]  /*5900*/  IMAD.U32 R10, RZ, RZ, UR4 ;  /* 0x00000004ff0a7e24 */ /* 0x000fe4000f8e00ff */
[----:B------:R-:W-:Y:S07]  /*5910*/  LEPC R20, `(.L_x_95) ;  /* 0x000000001014794e */ /* 0x000fee0000000000 */
[----:B-1-3--:R-:W-:Y:S05]  /*5920*/  CALL.ABS.NOINC R2 ;  /* 0x0000000002007343 */ /* 0x00afea0003c00000 */
.L_x_95:
[----:B------:R-:W-:Y:S05]  /*5930*/  BSYNC.RECONVERGENT B6 ;  /* 0x0000000000067941 */ /* 0x000fea0003800200 */
.L_x_94:
[-C--:B---3--:R-:W-:Y:S01]  /*5940*/  F2FP.F16.E5M2.UNPACK_B R83, R148.reuse ;  /* 0x00000094ff53723e */ /* 0x088fe200020004ff */
[----:B------:R-:W-:Y:S05]  /*5950*/  WARPSYNC.ALL ;  /* 0x0000000000007948 */ /* 0x000fea0003800000 */
[----:B------:R-:W-:Y:S01]  /*5960*/  R2UR UR4, R80 ;  /* 0x00000000500472ca */ /* 0x000fe200000e0000 */
[--C-:B------:R-:W-:Y:S01]  /*5970*/  HADD2.F32 R82, -RZ, R83.reuse.H0_H0 ;  /* 0x20000053ff527230 */ /* 0x100fe20000004100 */
[----:B------:R-:W-:Y:S01]  /*5980*/  F2FP.F16.E5M2.UNPACK_B R85, R148.H1 ;  /* 0x00000094ff55723e */ /* 0x000fe200030004ff */
[----:B------:R-:W-:Y:S01]  /*5990*/  HADD2.F32 R83, -RZ, R83.H1_H1 ;  /* 0x30000053ff537230 */ /* 0x000fe20000004100 */
[-C--:B------:R-:W-:Y:S01]  /*59a0*/  F2FP.F16.E5M2.UNPACK_B R87, R149.reuse ;  /* 0x00000095ff57723e */ /* 0x080fe200020004ff */
[----:B------:R-:W-:Y:S01]  /*59b0*/  BSSY.RECONVERGENT B0, `(.L_x_96) ;  /* 0x000011d000007945 */ /* 0x000fe20003800200 */
[----:B------:R-:W-:Y:S01]  /*59c0*/  F2FP.F16.E5M2.UNPACK_B R89, R149.H1 ;  /* 0x00000095ff59723e */ /* 0x000fe200030004ff */
[----:B------:R-:W-:Y:S01]  /*59d0*/  HADD2.F32 R84, -RZ, R85.H0_H0 ;  /* 0x20000055ff547230 */ /* 0x000fe20000004100 */
[-C--:B------:R-:W-:Y:S01]  /*59e0*/  F2FP.F16.E5M2.UNPACK_B R91, R150.reuse ;  /* 0x00000096ff5b723e */ /* 0x080fe200020004ff */
[----:B------:R-:W-:Y:S01]  /*59f0*/  HADD2.F32 R88, -RZ, R87.H1_H1 ;  /* 0x30000057ff587230 */ /* 0x000fe20000004100 */
[----:B------:R-:W-:Y:S01]  /*5a00*/  F2FP.F16.E5M2.UNPACK_B R93, R150.H1 ;  /* 0x00000096ff5d723e */ /* 0x000fe200030004ff */
[----:B------:R-:W-:Y:S01]  /*5a10*/  HADD2.F32 R86, -RZ, R85.H1_H1 ;  /* 0x30000055ff567230 */ /* 0x000fe20000004100 */
[-C--:B------:R-:W-:Y:S01]  /*5a20*/  F2FP.F16.E5M2.UNPACK_B R95, R151.reuse ;  /* 0x00000097ff5f723e */ /* 0x080fe200020004ff */
[----:B------:R-:W2:Y:S01]  /*5a30*/  LDTM.x64 R4, tmem[UR4] ;  /* 0x00000004000479ee */ /* 0x000ea20008340000 */
[----:B------:R-:W-:Y:S01]  /*5a40*/  F2FP.F16.E5M2.UNPACK_B R97, R151.H1 ;  /* 0x00000097ff61723e */ /* 0x000fe200030004ff */
[----:B------:R-:W-:Y:S01]  /*5a50*/  HADD2.F32 R85, -RZ, R87.H0_H0 ;  /* 0x20000057ff557230 */ /* 0x000fe20000004100 */
[-C--:B------:R-:W-:Y:S01]  /*5a60*/  F2FP.F16.E5M2.UNPACK_B R99, R152.reuse ;  /* 0x00000098ff63723e */ /* 0x080fe200020004ff */
[----:B------:R-:W-:Y:S01]  /*5a70*/  HADD2.F32 R87, -RZ, R89.H0_H0 ;  /* 0x20000059ff577230 */ /* 0x000fe20000004100 */
[----:B------:R-:W-:Y:S01]  /*5a80*/  F2FP.F16.E5M2.UNPACK_B R101, R152.H1 ;  /* 0x00000098ff65723e */ /* 0x000fe200030004ff */
[----:B------:R-:W-:Y:S01]  /*5a90*/  HADD2.F32 R92, -RZ, R91.H1_H1 ;  /* 0x3000005bff5c7230 */ /* 0x000fe20000004100 */
[----:B------:R-:W-:Y:S01]  /*5aa0*/  SHF.L.U32 R199, R176, 0x4, RZ ;  /* 0x00000004b0c77819 */ /* 0x000fe200000006ff */
[----:B------:R-:W-:Y:S01]  /*5ab0*/  HADD2.F32 R96, -RZ, R95.H1_H1 ;  /* 0x3000005fff607230 */ /* 0x000fe20000004100 */
[----:B------:R-:W-:Y:S01]  /*5ac0*/  SHF.L.U32 R207, R175, 0x4, RZ ;  /* 0x00000004afcf7819 */ /* 0x000fe200000006ff */
[----:B------:R-:W-:Y:S01]  /*5ad0*/  HADD2.F32 R100, -RZ, R99.H1_H1 ;  /* 0x30000063ff647230 */ /* 0x000fe20000004100 */
[----:B------:R-:W-:Y:S01]  /*5ae0*/  IADD3 R192, PT, PT, R186, R199, RZ ;  /* 0x000000c7bac07210 */ /* 0x000fe20007ffe0ff */
[----:B------:R-:W-:Y:S01]  /*5af0*/  HADD2.F32 R90, -RZ, R89.H1_H1 ;  /* 0x30000059ff5a7230 */ /* 0x000fe20000004100 */
[----:B------:R-:W-:Y:S01]  /*5b00*/  SHF.L.U32 R205, R184, 0x4, RZ ;  /* 0x00000004b8cd7819 */ /* 0x000fe200000006ff */
[----:B------:R-:W-:Y:S01]  /*5b10*/  HADD2.F32 R89, -RZ, R91.H0_H0 ;  /* 0x2000005bff597230 */ /* 0x000fe20000004100 */
[-C--:B------:R-:W-:Y:S01]  /*5b20*/  F2FP.F16.E5M2.UNPACK_B R103, R153.reuse ;  /* 0x00000099ff67723e */ /* 0x080fe200020004ff */
[--C-:B------:R-:W-:Y:S01]  /*5b30*/  HADD2.F32 R91, -RZ, R93.reuse.H0_H0 ;  /* 0x2000005dff5b7230 */ /* 0x100fe20000004100 */
[----:B------:R-:W-:Y:S01]  /*5b40*/  IADD3 R194, PT, PT, R205, R192, RZ ;  /* 0x000000c0cdc27210 */ /* 0x000fe20007ffe0ff */
[----:B------:R-:W-:Y:S01]  /*5b50*/  HADD2.F32 R94, -RZ, R93.H1_H1 ;  /* 0x3000005dff5e7230 */ /* 0x000fe20000004100 */
[----:B------:R-:W-:Y:S01]  /*5b60*/  F2FP.F16.E5M2.UNPACK_B R105, R153.H1 ;  /* 0x00000099ff69723e */ /* 0x000fe200030004ff */
[----:B------:R-:W-:Y:S01]  /*5b70*/  HADD2.F32 R93, -RZ, R95.H0_H0 ;  /* 0x2000005fff5d7230 */ /* 0x000fe20000004100 */
[-C--:B------:R-:W-:Y:S01]  /*5b80*/  F2FP.F16.E5M2.UNPACK_B R107, R154.reuse ;  /* 0x0000009aff6b723e */ /* 0x080fe200020004ff */
[----:B------:R-:W-:Y:S01]  /*5b90*/  HADD2.F32 R104, -RZ, R103.H1_H1 ;  /* 0x30000067ff687230 */ /* 0x000fe20000004100 */
[----:B------:R-:W-:Y:S01]  /*5ba0*/  F2FP.F16.E5M2.UNPACK_B R109, R154.H1 ;  /* 0x0000009aff6d723e */ /* 0x000fe200030004ff */
[C---:B--2---:R-:W-:Y:S01]  /*5bb0*/  FMUL R0, R78.reuse, R4 ;  /* 0x000000044e007220 */ /* 0x044fe20000400000 */
[C---:B-1----:R-:W-:Y:S01]  /*5bc0*/  FMUL R2, R78.reuse, R5 ;  /* 0x000000054e027220 */ /* 0x042fe20000400000 */
[C---:B------:R-:W-:Y:S01]  /*5bd0*/  FMUL R4, R78.reuse, R8 ;  /* 0x000000084e047220 */ /* 0x040fe20000400000 */
[C---:B------:R-:W-:Y:S01]  /*5be0*/  FMUL R5, R78.reuse, R9 ;  /* 0x000000094e057220 */ /* 0x040fe20000400000 */
[C---:B------:R-:W-:Y:S01]  /*5bf0*/  FFMA R0, R81.reuse, R82, R0 ;  /* 0x0000005251007223 */ /* 0x040fe20000000000 */
[C---:B------:R-:W-:Y:S01]  /*5c00*/  FFMA R2, R81.reuse, R83, R2 ;  /* 0x0000005351027223 */ /* 0x040fe20000000002 */
[C---:B------:R-:W-:Y:S01]  /*5c10*/  FMUL R8, R78.reuse, R12 ;  /* 0x0000000c4e087220 */ /* 0x040fe20000400000 */
[C---:B------:R-:W-:Y:S01]  /*5c20*/  FMUL R9, R78.reuse, R13 ;  /* 0x0000000d4e097220 */ /* 0x040fe20000400000 */
[C---:B------:R-:W-:Y:S01]  /*5c30*/  FMUL R12, R78.reuse, R16 ;  /* 0x000000104e0c7220 */ /* 0x040fe20000400000 */
[C---:B------:R-:W-:Y:S01]  /*5c40*/  FMUL R13, R78.reuse, R17 ;  /* 0x000000114e0d7220 */ /* 0x040fe20000400000 */
[C---:B------:R-:W-:Y:S01]  /*5c50*/  FMUL R16, R78.reuse, R20 ;  /* 0x000000144e107220 */ /* 0x040fe20000400000 */
[C---:B------:R-:W-:Y:S01]  /*5c60*/  FMUL R17, R78.reuse, R21 ;  /* 0x000000154e117220 */ /* 0x040fe20000400000 */
[C---:B------:R-:W-:Y:S01]  /*5c70*/  FMUL R20, R78.reuse, R24 ;  /* 0x000000184e147220 */ /* 0x040fe20000400000 */
[C---:B------:R-:W-:Y:S01]  /*5c80*/  FMUL R21, R78.reuse, R25 ;  /* 0x000000194e157220 */ /* 0x040fe20000400000 */
[----:B------:R-:W-:Y:S02]  /*5c90*/  HADD2.F32 R108, -RZ, R107.H1_H1 ;  /* 0x3000006bff6c7230 */ /* 0x000fe40000004100 */
[C---:B------:R-:W-:Y:S01]  /*5ca0*/  FMUL R24, R78.reuse, R28 ;  /* 0x0000001c4e187220 */ /* 0x040fe20000400000 */
[C---:B------:R-:W-:Y:S01]  /*5cb0*/  FMUL R25, R78.reuse, R29 ;  /* 0x0000001d4e197220 */ /* 0x040fe20000400000 */
[C---:B------:R-:W-:Y:S01]  /*5cc0*/  FMUL R28, R78.reuse, R32 ;  /* 0x000000204e1c7220 */ /* 0x040fe20000400000 */
[C---:B------:R-:W-:Y:S01]  /*5cd0*/  FMUL R29, R78.reuse, R33 ;  /* 0x000000214e1d7220 */ /* 0x040fe20000400000 */
[C---:B------:R-:W-:Y:S01]  /*5ce0*/  FMUL R32, R78.reuse, R36 ;  /* 0x000000244e207220 */ /* 0x040fe20000400000 */
[----:B------:R-:W-:Y:S01]  /*5cf0*/  F2FP.F16.E5M2.UNPACK_B R111, R155 ;  /* 0x0000009bff6f723e */ /* 0x000fe200020004ff */
[C---:B------:R-:W-:Y:S01]  /*5d00*/  FMUL R33, R78.reuse, R37 ;  /* 0x000000254e217220 */ /* 0x040fe20000400000 */
[C---:B------:R-:W-:Y:S01]  /*5d10*/  FMUL R36, R78.reuse, R40 ;  /* 0x000000284e247220 */ /* 0x040fe20000400000 */
[----:B------:R-:W-:Y:S01]  /*5d20*/  F2FP.F16.E5M2.UNPACK_B R113, R155.H1 ;  /* 0x0000009bff71723e */ /* 0x000fe200030004ff */
[C---:B------:R-:W-:Y:S01]  /*5d30*/  FMUL R37, R78.reuse, R41 ;  /* 0x000000294e257220 */ /* 0x040fe20000400000 */
[----:B------:R-:W-:Y:S02]  /*5d40*/  HADD2.F32 R112, -RZ, R111.H1_H1 ;  /* 0x3000006fff707230 */ /* 0x000fe40000004100 */
        /* <DEDUP_REMOVED lines=26> */
[C---:B------:R-:W-:Y:S01]  /*5ef0*/  FFMA R3, R81.reuse, R84, R3 ;  /* 0x0000005451037223 */ /* 0x040fe20000000003 */
[C---:B------:R-:W-:Y:S01]  /*5f00*/  FFMA R7, R81.reuse, R86, R7 ;  /* 0x0000005651077223 */ /* 0x040fe20000000007 */
[----:B------:R-:W-:Y:S01]  /*5f10*/  F2FP.F16.E5M2.UNPACK_B R131, R160 ;  /* 0x000000a0ff83723e */ /* 0x000fe200020004ff */
[C---:B------:R-:W-:Y:S01]  /*5f20*/  FFMA R4, R81.reuse, R85, R4 ;  /* 0x0000005551047223 */ /* 0x040fe20000000004 */
[C---:B------:R-:W-:Y:S01]  /*5f30*/  FFMA R5, R81.reuse, R88, R5 ;  /* 0x0000005851057223 */ /* 0x040fe20000000005 */
[----:B------:R-:W-:Y:S01]  /*5f40*/  F2FP.F16.E5M2.UNPACK_B R133, R160.H1 ;  /* 0x000000a0ff85723e */ /* 0x000fe200030004ff */
[----:B------:R-:W-:Y:S01]  /*5f50*/  FFMA R6, R81, R87, R6 ;  /* 0x0000005751067223 */ /* 0x000fe20000000006 */
[----:B------:R-:W-:Y:S01]  /*5f60*/  F2FP.SATFINITE.E5M2.F32.PACK_AB_MERGE_C R195, R7, R3, RZ ;  /* 0x0000000307c3723e */ /* 0x000fe200048060ff */
[----:B------:R-:W-:Y:S02]  /*5f70*/  HADD2.F32 R128, -RZ, R127.H1_H1 ;  /* 0x3000007fff807230 */ /* 0x000fe40000004100 */
[----:B------:R-:W-:Y:S01]  /*5f80*/  FMUL R11, R78, R11 ;  /* 0x0000000b4e0b7220 */ /* 0x000fe20000400000 */
[----:B------:R-:W-:Y:S01]  /*5f90*/  HADD2.F32 R132, -RZ, R131.H1_H1 ;  /* 0x30000083ff847230 */ /* 0x000fe20000004100 */
[----:B------:R-:W-:Y:S01]  /*5fa0*/  F2FP.SATFINITE.E5M2.F32.PACK_AB_MERGE_C R200, R2, R0, R195 ;  /* 0x0000000002c8723e */ /* 0x000fe200048060c3 */
[----:B------:R-:W-:Y:S01]  /*5fb0*/  FMUL R10, R78, R14 ;  /* 0x0000000e4e0a7220 */ /* 0x000fe20000400000 */
[----:B------:R-:W-:Y:S01]  /*5fc0*/  IADD3 R195, PT, PT, R186, R207, RZ ;  /* 0x000000cfbac37210 */ /* 0x000fe20007ffe0ff */
[C---:B------:R-:W-:Y:S01]  /*5fd0*/  FFMA R11, R81.reuse, R90, R11 ;  /* 0x0000005a510b7223 */ /* 0x040fe2000000000b */
[C---:B------:R-:W-:Y:S01]  /*5fe0*/  FFMA R8, R81.reuse, R89, R8 ;  /* 0x0000005951087223 */ /* 0x040fe20000000008 */
[C---:B------:R-:W-:Y:S01]  /*5ff0*/  FFMA R9, R81.reuse, R92, R9 ;  /* 0x0000005c51097223 */ /* 0x040fe20000000009 */
[--C-:B------:R-:W-:Y:S02]  /*6000*/  HADD2.F32 R95, -RZ, R97.reuse.H0_H0 ;  /* 0x20000061ff5f7230 */ /* 0x100fe40000004100 */
[----:B------:R-:W-:Y:S01]  /*6010*/  FFMA R10, R81, R91, R10 ;  /* 0x0000005b510a7223 */ /* 0x000fe2000000000a */
[----:B------:R-:W-:Y:S01]  /*6020*/  F2FP.SATFINITE.E5M2.F32.PACK_AB_MERGE_C R201, R11, R6, RZ ;  /* 0x000000060bc9723e */ /* 0x000fe200048060ff */
[C---:B------:R-:W-:Y:S01]  /*6030*/  FMUL R15, R78.reuse, R15 ;  /* 0x0000000f4e0f7220 */ /* 0x040fe20000400000 */
[----:B------:R-:W-:Y:S02]  /*6040*/  HADD2.F32 R98, -RZ, R97.H1_H1 ;  /* 0x30000061ff627230 */ /* 0x000fe40000004100 */
[C---:B------:R-:W-:Y:S01]  /*6050*/  FMUL R14, R78.reuse, R18 ;  /* 0x000000124e0e7220 */ /* 0x040fe20000400000 */
[----:B------:R-:W-:Y:S01]  /*6060*/  F2FP.SATFINITE.E5M2.F32.PACK_AB_MERGE_C R201, R5, R4, R201 ;  /* 0x0000000405c9723e */ /* 0x000fe200048060c9 */
[----:B------:R-:W-:Y:S02]  /*6070*/  HADD2.F32 R97, -RZ, R99.H0_H0 ;  /* 0x20000063ff617230 */ /* 0x000fe40000004100 */
[C---:B------:R-:W-:Y:S01]  /*6080*/  FFMA R15, R81.reuse, R94, R15 ;  /* 0x0000005e510f7223 */ /* 0x040fe2000000000f */
[C---:B------:R-:W-:Y:S01]  /*6090*/  FFMA R12, R81.reuse, R93, R12 ;  /* 0x0000005d510c7223 */ /* 0x040fe2000000000c */
[----:B------:R-:W-:Y:S01]  /*60a0*/  FFMA R13, R81, R96, R13 ;  /* 0x00000060510d7223 */ /* 0x000fe2000000000d */
[----:B------:R-:W-:Y:S01]  /*60b0*/  F2FP.F16.E5M2.UNPACK_B R135, R161 ;  /* 0x000000a1ff87723e */ /* 0x000fe200020004ff */
[--C-:B------:R-:W-:Y:S01]  /*60c0*/  HADD2.F32 R99, -RZ, R101.reuse.H0_H0 ;  /* 0x20000065ff637230 */ /* 0x100fe20000004100 */
[----:B------:R-:W-:Y:S01]  /*60d0*/  F2FP.SATFINITE.E5M2.F32.PACK_AB_MERGE_C R202, R15, R10, RZ ;  /* 0x0000000a0fca723e */ /* 0x000fe200048060ff */
[----:B------:R-:W-:Y:S01]  /*60e0*/  FFMA R14, R81, R95, R14 ;  /* 0x0000005f510e7223 */ /* 0x000fe2000000000e */
[C---:B------:R-:W-:Y:S01]  /*60f0*/  FMUL R19, R78.reuse, R19 ;  /* 0x000000134e137220 */ /* 0x040fe20000400000 */
[----:B------:R-:W-:Y:S01]  /*6100*/  HADD2.F32 R102, -RZ, R101.H1_H1 ;  /* 0x30000065ff667230 */ /* 0x000fe20000004100 */
[----:B------:R-:W-:Y:S01]  /*6110*/  F2FP.SATFINITE.E5M2.F32.PACK_AB_MERGE_C R202, R9, R8, R202 ;  /* 0x0000000809ca723e */ /* 0x000fe200048060ca */
[----:B------:R-:W-:Y:S02]  /*6120*/  HADD2.F32 R101, -RZ, R103.H0_H0 ;  /* 0x20000067ff657230 */ /* 0x000fe40000004100 */
[C---:B------:R-:W-:Y:S01]  /*6130*/  FFMA R19, R81.reuse, R98, R19 ;  /* 0x0000006251137223 */ /* 0x040fe20000000013 */
[C---:B------:R-:W-:Y:S01]  /*6140*/  FFMA R16, R81.reuse, R97, R16 ;  /* 0x0000006151107223 */ /* 0x040fe20000000010 */
[----:B------:R-:W-:Y:S01]  /*6150*/  FFMA R17, R81, R100, R17 ;  /* 0x0000006451117223 */ /* 0x000fe20000000011 */
[----:B------:R-:W-:Y:S02]  /*6160*/  HADD2.F32 R136, -RZ, R135.H1_H1 ;  /* 0x30000087ff887230 */ /* 0x000fe40000004100 */
[C---:B------:R-:W-:Y:S01]  /*6170*/  FMUL R18, R78.reuse, R22 ;  /* 0x000000164e127220 */ /* 0x040fe20000400000 */
[----:B------:R-:W-:Y:S01]  /*6180*/  F2FP.F16.E5M2.UNPACK_B R137, R161.H1 ;  /* 0x000000a1ff89723e */ /* 0x000fe200030004ff */
[C---:B------:R-:W-:Y:S01]  /*6190*/  FMUL R23, R78.reuse, R23 ;  /* 0x000000174e177220 */ /* 0x040fe20000400000 */
[--C-:B------:R-:W-:Y:S01]  /*61a0*/  HADD2.F32 R103, -RZ, R105.reuse.H0_H0 ;  /* 0x20000069ff677230 */ /* 0x100fe20000004100 */
[----:B------:R-:W-:Y:S01]  /*61b0*/  F2FP.SATFINITE.E5M2.F32.PACK_AB_MERGE_C R203, R19, R14, RZ ;  /* 0x0000000e13cb723e */ /* 0x000fe200048060ff */
[C---:B------:R-:W-:Y:S01]  /*61c0*/  FFMA R18, R81.reuse, R99, R18 ;  /* 0x0000006351127223 */ /* 0x040fe20000000012 */
[C---:B------:R-:W-:Y:S01]  /*61d0*/  FFMA R23, R81.reuse, R102, R23 ;  /* 0x0000006651177223 */ /* 0x040fe20000000017 */
[----:B------:R-:W-:Y:S01]  /*61e0*/  FFMA R20, R81, R101, R20 ;  /* 0x0000006551147223 */ /* 0x000fe20000000014 */
[----:B------:R-:W-:Y:S01]  /*61f0*/  F2FP.F16.E5M2.UNPACK_B R139, R162 ;  /* 0x000000a2ff8b723e */ /* 0x000fe200020004ff */
[----:B------:R-:W-:Y:S01]  /*6200*/  HADD2.F32 R106, -RZ, R105.H1_H1 ;  /* 0x30000069ff6a7230 */ /* 0x000fe20000004100 */
[----:B------:R-:W-:Y:S01]  /*6210*/  F2FP.SATFINITE.E5M2.F32.PACK_AB_MERGE_C R203, R13, R12, R203 ;  /* 0x0000000c0dcb723e */ /* 0x000fe200048060cb */
[----:B------:R-:W-:Y:S01]  /*6220*/  FFMA R21, R81, R104, R21 ;  /* 0x0000006851157223 */ /* 0x000fe20000000015 */
[----:B------:R-:W-:Y:S01]  /*6230*/  F2FP.SATFINITE.E5M2.F32.PACK_AB_MERGE_C R208, R23, R18, RZ ;  /* 0x0000001217d0723e */ /* 0x000fe200048060ff */
[----:B------:R-:W-:Y:S02]  /*6240*/  HADD2.F32 R105, -RZ, R107.H0_H0 ;  /* 0x2000006bff697230 */ /* 0x000fe40000004100 */
[C---:B------:R-:W-:Y:S01]  /*6250*/  FMUL R22, R78.reuse, R26 ;  /* 0x0000001a4e167220 */ /* 0x040fe20000400000 */
[----:B------:R1:W-:Y:S01]  /*6260*/  STS.128 [R172+UR49+0x8200], R200 ;  /* 0x008200c8ac007988 */ /* 0x0003e20008000c31 */
[----:B------:R-:W-:Y:S01]  /*6270*/  F2FP.SATFINITE.E5M2.F32.PACK_AB_MERGE_C R208, R17, R16, R208 ;  /* 0x0000001011d0723e */ /* 0x000fe200048060d0 */
[----:B------:R-:W-:Y:S02]  /*6280*/  HADD2.F32 R140, -RZ, R139.H1_H1 ;  /* 0x3000008bff8c7230 */ /* 0x000fe40000004100 */
[C---:B------:R-:W-:Y:S01]  /*6290*/  FFMA R22, R81.reuse, R103, R22 ;  /* 0x0000006751167223 */ /* 0x040fe20000000016 */
[C---:B------:R-:W-:Y:S01]  /*62a0*/  FMUL R27, R78.reuse, R27 ;  /* 0x0000001b4e1b7220 */ /* 0x040fe20000400000 */
[--C-:B------:R-:W-:Y:S02]  /*62b0*/  HADD2.F32 R107, -RZ, R109.reuse.H0_H0 ;  /* 0x2000006dff6b7230 */ /* 0x100fe40000004100 */
[C---:B------:R-:W-:Y:S01]  /*62c0*/  FMUL R26, R78.reuse, R30 ;  /* 0x0000001e4e1a7220 */ /* 0x040fe20000400000 */
[----:B------:R-:W-:Y:S02]  /*62d0*/  HADD2.F32 R110, -RZ, R109.H1_H1 ;  /* 0x3000006dff6e7230 */ /* 0x000fe40000004100 */
[C---:B------:R-:W-:Y:S01]  /*62e0*/  FFMA R27, R81.reuse, R106, R27 ;  /* 0x0000006a511b7223 */ /* 0x040fe2000000001b */
[C---:B------:R-:W-:Y:S01]  /*62f0*/  FFMA R24, R81.reuse, R105, R24 ;  /* 0x0000006951187223 */ /* 0x040fe20000000018 */
[----:B------:R-:W-:Y:S01]  /*6300*/  FFMA R25, R81, R108, R25 ;  /* 0x0000006c51197223 */ /* 0x000fe20000000019 */
[----:B------:R-:W-:Y:S01]  /*6310*/  F2FP.F16.E5M2.UNPACK_B R141, R162.H1 ;  /* 0x000000a2ff8d723e */ /* 0x000fe200030004ff */
[----:B------:R-:W-:Y:S01]  /*6320*/  HADD2.F32 R109, -RZ, R111.H0_H0 ;  /* 0x2000006fff6d7230 */ /* 0x000fe20000004100 */
[----:B------:R-:W-:Y:S01]  /*6330*/  F2FP.SATFINITE.E5M2.F32.PACK_AB_MERGE_C R209, R27, R22, RZ ;  /* 0x000000161bd1723e */ /* 0x000fe200048060ff */
[----:B------:R-:W-:Y:S01]  /*6340*/  FFMA R26, R81, R107, R26 ;  /* 0x0000006b511a7223 */ /* 0x000fe2000000001a */
[C---:B------:R-:W-:Y:S01]  /*6350*/  FMUL R31, R78.reuse, R31 ;  /* 0x0000001f4e1f7220 */ /* 0x040fe20000400000 */
[--C-:B------:R-:W-:Y:S01]  /*6360*/  HADD2.F32 R111, -RZ, R113.reuse.H0_H0 ;  /* 0x20000071ff6f7230 */ /* 0x100fe20000004100 */
[----:B------:R-:W-:Y:S01]  /*6370*/  F2FP.SATFINITE.E5M2.F32.PACK_AB_MERGE_C R209, R21, R20, R209 ;  /* 0x0000001415d1723e */ /* 0x000fe200048060d1 */
[----:B------:R-:W-:Y:S02]  /*6380*/  HADD2.F32 R114, -RZ, R113.H1_H1 ;  /* 0x30000071ff727230 */ /* 0x000fe40000004100 */
[C---:B------:R-:W-:Y:S01]  /*6390*/  FFMA R31, R81.reuse, R110, R31 ;  /* 0x0000006e511f7223 */ /* 0x040fe2000000001f */
[C---:B------:R-:W-:Y:S01]  /*63a0*/  FFMA R28, R81.reuse, R109, R28 ;  /* 0x0000006d511c7223 */ /* 0x040fe2000000001c */
[----:B------:R-:W-:Y:S01]  /*63b0*/  FFMA R29, R81, R112, R29 ;  /* 0x00000070511d7223 */ /* 0x000fe2000000001d */
[----:B------:R-:W-:Y:S02]  /*63c0*/  HADD2.F32 R113, -RZ, R115.H0_H0 ;  /* 0x20000073ff717230 */ /* 0x000fe40000004100 */
[C---:B------:R-:W-:Y:S01]  /*63d0*/  FMUL R30, R78.reuse, R34 ;  /* 0x000000224e1e7220 */ /* 0x040fe20000400000 */
[----:B------:R-:W-:Y:S01]  /*63e0*/  F2FP.F16.E5M2.UNPACK_B R143, R163 ;  /* 0x000000a3ff8f723e */ /* 0x000fe200020004ff */
[C---:B------:R-:W-:Y:S01]  /*63f0*/  FMUL R35, R78.reuse, R35 ;  /* 0x000000234e237220 */ /* 0x040fe20000400000 */
[----:B------:R-:W-:Y:S01]  /*6400*/  HADD2.F32 R115, -RZ, R117.H0_H0 ;  /* 0x20000075ff737230 */ /* 0x000fe20000004100 */
[----:B------:R-:W-:Y:S01]  /*6410*/  F2FP.SATFINITE.E5M2.F32.PACK_AB_MERGE_C R210, R31, R26, RZ ;  /* 0x0000001a1fd2723e */ /* 0x000fe200048060ff */
[C---:B------:R-:W-:Y:S01]  /*6420*/  FFMA R30, R81.reuse, R111, R30 ;  /* 0x0000006f511e7223 */ /* 0x040fe2000000001e */
[C---:B------:R-:W-:Y:S01]  /*6430*/  FFMA R35, R81.reuse, R114, R35 ;  /* 0x0000007251237223 */ /* 0x040fe20000000023 */
[C---:B------:R-:W-:Y:S01]  /*6440*/  FFMA R32, R81.reuse, R113, R32 ;  /* 0x0000007151207223 */ /* 0x040fe20000000020 */
[----:B------:R-:W-:Y:S01]  /*6450*/  F2FP.F16.E5M2.UNPACK_B R145, R163.H1 ;  /* 0x000000a3ff91723e */ /* 0x000fe200030004ff */
[----:B------:R-:W-:Y:S01]  /*6460*/  FFMA R33, R81, R116, R33 ;  /* 0x0000007451217223 */ /* 0x000fe20000000021 */
[----:B------:R-:W-:Y:S01]  /*6470*/  F2FP.SATFINITE.E5M2.F32.PACK_AB_MERGE_C R210, R25, R24, R210 ;  /* 0x0000001819d2723e */ /* 0x000fe200048060d2 */
[----:B------:R-:W-:Y:S01]  /*6480*/  HADD2.F32 R144, -RZ, R143.H1_H1 ;  /* 0x3000008fff907230 */ /* 0x000fe20000004100 */
[----:B------:R-:W-:Y:S01]  /*6490*/  F2FP.SATFINITE.E5M2.F32.PACK_AB_MERGE_C R211, R35, R30, RZ ;  /* 0x0000001e23d3723e */ /* 0x000fe200048060ff */
[----:B------:R-:W-:Y:S02]  /*64a0*/  HADD2.F32 R118, -RZ, R117.H1_H1 ;  /* 0x30000075ff767230 */ /* 0x000fe40000004100 */
[C---:B------:R-:W-:Y:S01]  /*64b0*/  FMUL R34, R78.reuse, R38 ;  /* 0x000000264e227220 */ /* 0x040fe20000400000 */
[----:B------:R-:W-:Y:S01]  /*64c0*/  HADD2.F32 R117, -RZ, R119.H0_H0 ;  /* 0x20000077ff757230 */ /* 0x000fe20000004100 */
[----:B------:R-:W-:Y:S01]  /*64d0*/  F2FP.SATFINITE.E5M2.F32.PACK_AB_MERGE_C R211, R29, R28, R211 ;  /* 0x0000001c1dd3723e */ /* 0x000fe200048060d3 */
[C---:B------:R-:W-:Y:S01]  /*64e0*/  FMUL R39, R78.reuse, R39 ;  /* 0x000000274e277220 */ /* 0x040fe20000400000 */
[--C-:B------:R-:W-:Y:S02]  /*64f0*/  HADD2.F32 R119, -RZ, R121.reuse.H0_H0 ;  /* 0x20000079ff777230 */ /* 0x100fe40000004100 */
[C---:B------:R-:W-:Y:S01]  /*6500*/  FFMA R34, R81.reuse, R115, R34 ;  /* 0x0000007351227223 */ /* 0x040fe20000000022 */
[----:B------:R-:W-:Y:S01]  /*6510*/  HADD2.F32 R122, -RZ, R121.H1_H1 ;  /* 0x30000079ff7a7230 */ /* 0x000fe20000004100 */
[----:B------:R1:W-:Y:S01]  /*6520*/  STS.128 [R192+0x8010], R208 ;  /* 0x008010d0c0007388 */ /* 0x0003e20000000c00 */
[----:B------:R-:W-:Y:S02]  /*6530*/  HADD2.F32 R121, -RZ, R123.H0_H0 ;  /* 0x2000007bff797230 */ /* 0x000fe40000004100 */
[C---:B------:R-:W-:Y:S01]  /*6540*/  FFMA R39, R81.reuse, R118, R39 ;  /* 0x0000007651277223 */ /* 0x040fe20000000027 */
[C---:B------:R-:W-:Y:S01]  /*6550*/  FFMA R36, R81.reuse, R117, R36 ;  /* 0x0000007551247223 */ /* 0x040fe20000000024 */
[----:B------:R-:W-:Y:S01]  /*6560*/  FFMA R37, R81, R120, R37 ;  /* 0x0000007851257223 */ /* 0x000fe20000000025 */
[C---:B------:R-:W-:Y:S01]  /*6570*/  FMUL R38, R78.reuse, R42 ;  /* 0x0000002a4e267220 */ /* 0x040fe20000400000 */
[----:B------:R-:W-:Y:S01]  /*6580*/  ISETP.NE.AND P0, PT, R189, RZ, PT ;  /* 0x000000ffbd00720c */ /* 0x000fe20003f05270 */
[C---:B------:R-:W-:Y:S01]  /*6590*/  FMUL R43, R78.reuse, R43 ;  /* 0x0000002b4e2b7220 */ /* 0x040fe20000400000 */
[--C-:B------:R-:W-:Y:S01]  /*65a0*/  HADD2.F32 R123, -RZ, R125.reuse.H0_H0 ;  /* 0x2000007dff7b7230 */ /* 0x100fe20000004100 */
[----:B------:R-:W-:Y:S01]  /*65b0*/  F2FP.SATFINITE.E5M2.F32.PACK_AB_MERGE_C R212, R39, R34, RZ ;  /* 0x0000002227d4723e */ /* 0x000fe200048060ff */
[C---:B------:R-:W-:Y:S01]  /*65c0*/  FFMA R38, R81.reuse, R119, R38 ;  /* 0x0000007751267223 */ /* 0x040fe20000000026 */
[C---:B------:R-:W-:Y:S01]  /*65d0*/  FFMA R43, R81.reuse, R122, R43 ;  /* 0x0000007a512b7223 */ /* 0x040fe2000000002b */
[----:B------:R-:W-:Y:S01]  /*65e0*/  FFMA R40, R81, R121, R40 ;  /* 0x0000007951287223 */ /* 0x000fe20000000028 */
[----:B------:R-:W-:Y:S01]  /*65f0*/  F2FP.SATFINITE.E5M2.F32.PACK_AB_MERGE_C R212, R33, R32, R212 ;  /* 0x0000002021d4723e */ /* 0x000fe200048060d4 */
[----:B------:R-:W-:Y:S01]  /*6600*/  FFMA R41, R81, R124, R41 ;  /* 0x0000007c51297223 */ /* 0x000fe20000000029 */
[----:B------:R-:W-:Y:S01]  /*6610*/  HADD2.F32 R126, -RZ, R125.H1_H1 ;  /* 0x3000007dff7e7230 */ /* 0x000fe20000004100 */
[----:B------:R-:W-:Y:S01]  /*6620*/  F2FP.SATFINITE.E5M2.F32.PACK_AB_MERGE_C R213, R43, R38, RZ ;  /* 0x000000262bd5723e */ /* 0x000fe200048060ff */
[----:B------:R-:W-:Y:S02]  /*6630*/  HADD2.F32 R125, -RZ, R127.H0_H0 ;  /* 0x2000007fff7d7230 */ /* 0x000fe40000004100 */
[C---:B------:R-:W-:Y:S01]  /*6640*/  FMUL R42, R78.reuse, R46 ;  /* 0x0000002e4e2a7220 */ /* 0x040fe20000400000 */
[----:B------:R-:W-:Y:S01]  /*6650*/  FMUL R47, R78, R47 ;  /* 0x0000002f4e2f7220 */ /* 0x000fe20000400000 */
[--C-:B------:R-:W-:Y:S01]  /*6660*/  HADD2.F32 R127, -RZ, R129.reuse.H0_H0 ;  /* 0x20000081ff7f7230 */ /* 0x100fe20000004100 */
[----:B------:R-:W-:Y:S01]  /*6670*/  F2FP.SATFINITE.E5M2.F32.PACK_AB_MERGE_C R213, R37, R36, R213 ;  /* 0x0000002425d5723e */ /* 0x000fe200048060d5 */
[C---:B------:R-:W-:Y:S01]  /*6680*/  FFMA R42, R81.reuse, R123, R42 ;  /* 0x0000007b512a7223 */ /* 0x040fe2000000002a */
[C---:B------:R-:W-:Y:S01]  /*6690*/  FFMA R47, R81.reuse, R126, R47 ;  /* 0x0000007e512f7223 */ /* 0x040fe2000000002f */
[C---:B------:R-:W-:Y:S01]  /*66a0*/  FFMA R44, R81.reuse, R125, R44 ;  /* 0x0000007d512c7223 */ /* 0x040fe2000000002c */
[----:B------:R-:W-:Y:S01]  /*66b0*/  ISETP.NE.AND P6, PT, R198, RZ, PT ;  /* 0x000000ffc600720c */ /* 0x000fe20003fc5270 */
[----:B------:R-:W-:Y:S01]  /*66c0*/  FFMA R45, R81, R128, R45 ;  /* 0x00000080512d7223 */ /* 0x000fe2000000002d */
[----:B------:R-:W-:Y:S01]  /*66d0*/  HADD2.F32 R130, -RZ, R129.H1_H1 ;  /* 0x30000081ff827230 */ /* 0x000fe20000004100 */
[----:B------:R-:W-:Y:S01]  /*66e0*/  F2FP.SATFINITE.E5M2.F32.PACK_AB_MERGE_C R214, R47, R42, RZ ;  /* 0x0000002a2fd6723e */ /* 0x000fe200048060ff */
[----:B------:R-:W-:Y:S02]  /*66f0*/  HADD2.F32 R129, -RZ, R131.H0_H0 ;  /* 0x20000083ff817230 */ /* 0x000fe40000004100 */
[C---:B------:R-:W-:Y:S01]  /*6700*/  FMUL R46, R78.reuse, R50 ;  /* 0x000000324e2e7220 */ /* 0x040fe20000400000 */
[C---:B------:R-:W-:Y:S01]  /*6710*/  FMUL R51, R78.reuse, R51 ;  /* 0x000000334e337220 */ /* 0x040fe20000400000 */
[--C-:B------:R-:W-:Y:S02]  /*6720*/  HADD2.F32 R131, -RZ, R133.reuse.H0_H0 ;  /* 0x20000085ff837230 */ /* 0x100fe40000004100 */
[C---:B------:R-:W-:Y:S01]  /*6730*/  FMUL R50, R78.reuse, R54 ;  /* 0x000000364e327220 */ /* 0x040fe20000400000 */
[C---:B------:R-:W-:Y:S01]  /*6740*/  FFMA R46, R81.reuse, R127, R46 ;  /* 0x0000007f512e7223 */ /* 0x040fe2000000002e */
[----:B------:R-:W-:Y:S02]  /*6750*/  HADD2.F32 R134, -RZ, R133.H1_H1 ;  /* 0x30000085ff867230 */ /* 0x000fe40000004100 */
[C---:B------:R-:W-:Y:S01]  /*6760*/  FFMA R51, R81.reuse, R130, R51 ;  /* 0x0000008251337223 */ /* 0x040fe20000000033 */
[----:B------:R-:W-:Y:S02]  /*6770*/  HADD2.F32 R133, -RZ, R135.H0_H0 ;  /* 0x20000087ff857230 */ /* 0x000fe40000004100 */
[C---:B------:R-:W-:Y:S01]  /*6780*/  FMUL R55, R78.reuse, R55 ;  /* 0x000000374e377220 */ /* 0x040fe20000400000 */
[C---:B------:R-:W-:Y:S01]  /*6790*/  FFMA R48, R81.reuse, R129, R48 ;  /* 0x0000008151307223 */ /* 0x040fe20000000030 */
[C---:B------:R-:W-:Y:S01]  /*67a0*/  FFMA R49, R81.reuse, R132, R49 ;  /* 0x0000008451317223 */ /* 0x040fe20000000031 */
[--C-:B------:R-:W-:Y:S02]  /*67b0*/  HADD2.F32 R135, -RZ, R137.reuse.H0_H0 ;  /* 0x20000089ff877230 */ /* 0x100fe40000004100 */
[C---:B------:R-:W-:Y:S01]  /*67c0*/  FFMA R50, R81.reuse, R131, R50 ;  /* 0x0000008351327223 */ /* 0x040fe20000000032 */
[----:B------:R-:W-:Y:S02]  /*67d0*/  HADD2.F32 R138, -RZ, R137.H1_H1 ;  /* 0x30000089ff8a7230 */ /* 0x000fe40000004100 */
[C---:B------:R-:W-:Y:S01]  /*67e0*/  FMUL R54, R78.reuse, R58 ;  /* 0x0000003a4e367220 */ /* 0x040fe20000400000 */
[----:B------:R-:W-:Y:S02]  /*67f0*/  HADD2.F32 R137, -RZ, R139.H0_H0 ;  /* 0x2000008bff897230 */ /* 0x000fe40000004100 */
[C---:B------:R-:W-:Y:S01]  /*6800*/  FFMA R55, R81.reuse, R134, R55 ;  /* 0x0000008651377223 */ /* 0x040fe20000000037 */
        /* <DEDUP_REMOVED lines=16> */
[----:B------:R-:W-:Y:S01]  /*6910*/  FFMA R63, R81, R142, R63 ;  /* 0x0000008e513f7223 */ /* 0x000fe2000000003f */
[----:B------:R-:W-:Y:S01]  /*6920*/  FMUL R67, R78, R67 ;  /* 0x000000434e437220 */ /* 0x000fe20000400000 */
[----:B------:R-:W-:Y:S01]  /*6930*/  F2FP.SATFINITE.E5M2.F32.PACK_AB_MERGE_C R215, R51, R46, RZ ;  /* 0x0000002e33d7723e */ /* 0x000fe200048060ff */
[C---:B------:R-:W-:Y:S01]  /*6940*/  FFMA R60, R81.reuse, R141, R60 ;  /* 0x0000008d513c7223 */ /* 0x040fe2000000003c */
[C---:B------:R-:W-:Y:S01]  /*6950*/  FFMA R61, R81.reuse, R144, R61 ;  /* 0x00000090513d7223 */ /* 0x040fe2000000003d */
[C---:B------:R-:W-:Y:S01]  /*6960*/  FFMA R62, R81.reuse, R143, R62 ;  /* 0x0000008f513e7223 */ /* 0x040fe2000000003e */
[----:B------:R-:W-:Y:S01]  /*6970*/  FFMA R67, R81, R146, R67 ;  /* 0x0000009251437223 */ /* 0x000fe20000000043 */
[----:B------:R-:W-:Y:S02]  /*6980*/  F2FP.SATFINITE.E5M2.F32.PACK_AB_MERGE_C R214, R41, R40, R214 ;  /* 0x0000002829d6723e */ /* 0x000fe400048060d6 */
[----:B------:R-:W-:Y:S02]  /*6990*/  F2FP.SATFINITE.E5M2.F32.PACK_AB_MERGE_C R215, R45, R44, R215 ;  /* 0x0000002c2dd7723e */ /* 0x000fe400048060d7 */
[----:B------:R-:W-:Y:S02]  /*69a0*/  F2FP.SATFINITE.E5M2.F32.PACK_AB_MERGE_C R216, R55, R50, RZ ;  /* 0x0000003237d8723e */ /* 0x000fe400048060ff */
[----:B------:R-:W-:Y:S01]  /*69b0*/  F2FP.SATFINITE.E5M2.F32.PACK_AB_MERGE_C R217, R59, R54, RZ ;  /* 0x000000363bd9723e */ /* 0x000fe200048060ff */
[----:B------:R1:W-:Y:S01]  /*69c0*/  STS.128 [R195+0x8020], R212 ;  /* 0x008020d4c3007388 */ /* 0x0003e20000000c00 */
[----:B------:R-:W-:Y:S02]  /*69d0*/  F2FP.SATFINITE.E5M2.F32.PACK_AB_MERGE_C R218, R63, R58, RZ ;  /* 0x0000003a3fda723e */ /* 0x000fe400048060ff */
[----:B------:R-:W-:Y:S02]  /*69e0*/  F2FP.SATFINITE.E5M2.F32.PACK_AB_MERGE_C R219, R67, R62, RZ ;  /* 0x0000003e43db723e */ /* 0x000fe400048060ff */
[----:B------:R-:W-:Y:S02]  /*69f0*/  F2FP.SATFINITE.E5M2.F32.PACK_AB_MERGE_C R216, R49, R48, R216 ;  /* 0x0000003031d8723e */ /* 0x000fe400048060d8 */
[----:B------:R-:W-:Y:S02]  /*6a00*/  F2FP.SATFINITE.E5M2.F32.PACK_AB_MERGE_C R217, R53, R52, R217 ;  /* 0x0000003435d9723e */ /* 0x000fe400048060d9 */
[----:B------:R-:W-:Y:S02]  /*6a10*/  F2FP.SATFINITE.E5M2.F32.PACK_AB_MERGE_C R218, R57, R56, R218 ;  /* 0x0000003839da723e */ /* 0x000fe400048060da */
[----:B------:R-:W-:Y:S02]  /*6a20*/  F2FP.SATFINITE.E5M2.F32.PACK_AB_MERGE_C R219, R61, R60, R219 ;  /* 0x0000003c3ddb723e */ /* 0x000fe400048060db */
[----:B------:R-:W-:Y:S02]  /*6a30*/  LEA R204, R181, UR49, 0x3 ;  /* 0x00000031b5cc7c11 */ /* 0x000fe4000f8e18ff */
[----:B------:R-:W-:Y:S01]  /*6a40*/  @P6 SHF.L.U32 R221, R180, 0x1f, RZ ;  /* 0x0000001fb4dd6819 */ /* 0x000fe200000006ff */
[----:B------:R1:W-:Y:S01]  /*6a50*/  STS.128 [R194+0x8010], R216 ;  /* 0x008010d8c2007388 */ /* 0x0003e20000000c00 */
[----:B------:R-:W-:Y:S01]  /*6a60*/  @!PT LDS RZ, [RZ] ;  /* 0x00000000fffff984 */ /* 0x000fe20000000800 */
[----:B------:R-:W-:Y:S01]  /*6a70*/  @!PT LDS RZ, [RZ] ;  /* 0x00000000fffff984 */ /* 0x000fe20000000800 */
[----:B------:R-:W-:Y:S01]  /*6a80*/  @!PT LDS RZ, [RZ] ;  /* 0x00000000fffff984 */ /* 0x000fe20000000800 */
[----:B------:R-:W-:Y:S01]  /*6a90*/  @!PT LDS RZ, [RZ] ;  /* 0x00000000fffff984 */ /* 0x000fe20000000800 */
[----:B------:R2:W-:Y:S07]  /*6aa0*/  MEMBAR.ALL.CTA ;  /* 0x0000000000007992 */ /* 0x0005ee0000008000 */
[----:B--2---:R-:W2:Y:S02]  /*6ab0*/  FENCE.VIEW.ASYNC.S ;  /* 0x00000000000073c6 */ /* 0x004ea40000000000 */
[----:B--2---:R-:W-:Y:S06]  /*6ac0*/  BAR.SYNC.DEFER_BLOCKING 0x1, 0x80 ;  /* 0x0042000000007b1d */ /* 0x004fec0000010000 */
[----:B------:R-:W-:Y:S05]  /*6ad0*/  @P0 BRA `(.L_x_97) ;  /* 0x0000000000280947 */ /* 0x000fea0003800000 */
[----:B------:R-:W-:Y:S02]  /*6ae0*/  UIADD3 UR4, UPT, UPT, UR49, 0x8200, URZ ;  /* 0x0000820031047890 */ /* 0x000fe4000fffe0ff */
[----:B------:R-:W-:Y:S01]  /*6af0*/  UIADD3 UR6, UP0, UPT, UR52, 0x680, URZ ;  /* 0x0000068034067890 */ /* 0x000fe2000ff1e0ff */
[----:B------:R-:W-:Y:S03]  /*6b00*/  UMOV UR43, UR36 ;  /* 0x00000024002b7c82 */ /* 0x000fe60008000000 */
[----:B------:R-:W-:Y:S01]  /*6b10*/  MOV R188, UR4 ;  /* 0x0000000400bc7c02 */ /* 0x000fe20008000f00 */
[----:B------:R-:W-:Y:S03]  /*6b20*/  UIADD3.X UR7, UPT, UPT, URZ, UR53, URZ, UP0, !UPT ;  /* 0x00000035ff077290 */ /* 0x000fe600087fe4ff */
[----:B------:R-:W-:Y:S11]  /*6b30*/  R2UR UR40, R188 ;  /* 0x00000000bc2872ca */ /* 0x000ff600000e0000 */
[----:B------:R-:W-:Y:S02]  /*6b40*/  @!UPT UIADD3 URZ, UPT, UPT, URZ, URZ, URZ ;  /* 0x000000fffffff290 */ /* 0x000fe4000fffe0ff */
[----:B------:R2:W-:Y:S01]  /*6b50*/  UTMASTG.3D [UR40], [UR6] ;  /* 0x00000028060073b5 */ /* 0x0005e20008010000 */
[----:B------:R0:W-:Y:S01]  /*6b60*/  UTMACMDFLUSH ;  /* 0x00000000000079b7 */ /* 0x0001e20000000000 */
[----:B--2---:R-:W-:Y:S04]  /*6b70*/  DEPBAR.LE SB0, 0x1 ;  /* 0x000080400000791a */ /* 0x004fe80000000000 */
.L_x_97:
[----:B------:R-:W-:Y:S05]  /*6b80*/  BSYNC.RECONVERGENT B0 ;  /* 0x0000000000007941 */ /* 0x000fea0003800200 */
.L_x_96:
[----:B------:R-:W-:Y:S06]  /*6b90*/  BAR.SYNC.DEFER_BLOCKING 0x1, 0x80 ;  /* 0x0042000000007b1d */ /* 0x000fec0000010000 */
[----:B------:R-:W2:Y:S01]  /*6ba0*/  @P6 SYNCS.PHASECHK.TRANS64.TRYWAIT P0, [R204+URZ+0x30], R221 ;  /* 0x000030ddcc0065a7 */ /* 0x000ea200080011ff */
[----:B------:R-:W-:Y:S01]  /*6bb0*/  BSSY B1, `(.L_x_98) ;  /* 0x0000023000017945 */ /* 0x000fe20003800000 */
[----:B--2---:R-:W-:Y:S03]  /*6bc0*/  @P6 SEL R196, RZ, 0x1, !P0 ;  /* 0x00000001ffc46807 */ /* 0x004fe60004000000 */
[----:B------:R-:W-:Y:S05]  /*6bd0*/  @!P6 BRA `(.L_x_99) ;  /* 0x000000000080e947 */ /* 0x000fea0003800000 */
[----:B------:R-:W-:Y:S01]  /*6be0*/  ISETP.NE.AND P1, PT, R197, RZ, PT ;  /* 0x000000ffc500720c */ /* 0x000fe20003f25270 */
[----:B------:R-:W-:Y:S01]  /*6bf0*/  BSSY B0, `(.L_x_100) ;  /* 0x000000a000007945 */ /* 0x000fe20003800000 */
[----:B------:R-:W-:Y:S11]  /*6c00*/  ISETP.NE.AND P0, PT, R196, RZ, PT ;  /* 0x000000ffc400720c */ /* 0x000ff60003f05270 */
[----:B------:R-:W-:Y:S04]  /*6c10*/  @P1 IMAD R0, R181, 0x2000, R186 ;  /* 0x00002000b5001824 */ /* 0x000fe800078e02ba */
[C---:B------:R-:W-:Y:S01]  /*6c20*/  @P1 IMAD.IADD R6, R0.reuse, 0x1, R199 ;  /* 0x0000000100061824 */ /* 0x040fe200078e02c7 */
[----:B------:R-:W-:Y:S03]  /*6c30*/  @P1 IADD3 R4, PT, PT, R0, R207, RZ ;  /* 0x000000cf00041210 */ /* 0x000fe60007ffe0ff */
[----:B------:R-:W-:Y:S01]  /*6c40*/  @P1 IMAD.IADD R2, R205, 0x1, R6 ;  /* 0x00000001cd021824 */ /* 0x000fe200078e0206 */
[----:B------:R-:W-:Y:S06]  /*6c50*/  @P0 BRA `(.L_x_101) ;  /* 0x00000000000c0947 */ /* 0x000fec0003800000 */
[----:B------:R-:W-:Y:S04]  /*6c60*/  SHF.L.U32 R3, R180, 0x1f, RZ ;  /* 0x0000001fb4037819 */ /* 0x000fe800000006ff */
[----:B------:R-:W2:Y:S02]  /*6c70*/  SYNCS.PHASECHK.TRANS64.TRYWAIT P0, [R204+URZ+0x30], R3 ;  /* 0x00003003cc0075a7 */ /* 0x000ea400080011ff */
[----:B--2---:R-:W-:Y:S05]  /*6c80*/  @!P0 BRA `(.L_x_102) ;  /* 0x0000004800b48947 */ /* 0x004fea0003800000 */
.L_x_101:
[----:B------:R-:W-:Y:S05]  /*6c90*/  BSYNC B0 ;  /* 0x0000000000007941 */ /* 0x000fea0003800000 */
.L_x_100:
[----:B------:R-:W-:Y:S01]  /*6ca0*/  ISETP.NE.AND P0, PT, R197, RZ, PT ;  /* 0x000000ffc500720c */ /* 0x000fe20003f05270 */
[----:B--2---:R-:W-:Y:S02]  /*6cb0*/  VIADD R204, R204, 0x50 ;  /* 0x00000050cccc7836 */ /* 0x004fe40000000000 */
[----:B------:R-:W-:Y:S02]  /*6cc0*/  IMAD.U32 R3, RZ, RZ, UR37 ;  /* 0x00000025ff037e24 */ /* 0x000fe4000f8e00ff */
[----:B------:R-:W-:Y:S03]  /*6cd0*/  VIADD R181, R181, 0x1 ;  /* 0x00000001b5b57836 */ /* 0x000fe60000000000 */
[----:B------:R-:W-:Y:S05]  /*6ce0*/  PRMT R3, R3, 0x654, R204 ;  /* 0x0000065403037816 */ /* 0x000fea00000000cc */
[----:B------:R2:W3:Y:S04]  /*6cf0*/  @P0 LDS.128 R148, [R0] ;  /* 0x0000000000940984 */ /* 0x0004e80000000c00 */
[----:B------:R2:W4:Y:S04]  /*6d00*/  @P0 LDS.128 R156, [R4+0x20] ;  /* 0x00002000049c0984 */ /* 0x0005280000000c00 */
        /* <DEDUP_REMOVED lines=9> */
[----:B------:R-:W-:Y:S01]  /*6da0*/  SEL R181, R181, RZ, P0 ;  /* 0x000000ffb5b57207 */ /* 0x000fe20000000000 */
[----:B-----5:R5:W-:Y:S02]  /*6db0*/  SYNCS.ARRIVE.TRANS64.RED.A1T0 RZ, [R3+URZ], RZ ;  /* 0x000000ff03ff79a7 */ /* 0x020be400081004ff */
[----:B-----5:R-:W-:Y:S04]  /*6dc0*/  SEL R3, RZ, 0x1, P0 ;  /* 0x00000001ff037807 */ /* 0x020fe80000000000 */
[----:B--234-:R-:W-:Y:S02]  /*6dd0*/  LOP3.LUT R180, R180, R3, RZ, 0x3c, !PT ;  /* 0x00000003b4b47212 */ /* 0x01cfe400078e3cff */
.L_x_99:
[----:B------:R-:W-:Y:S05]  /*6de0*/  BSYNC B1 ;  /* 0x0000000000017941 */ /* 0x000fea0003800000 */
.L_x_98:
[----:B------:R-:W-:Y:S01]  /*6df0*/  VIADD R0, R80, 0x40 ;  /* 0x0000004050007836 */ /* 0x000fe20000000000 */
[----:B------:R-:W-:Y:S04]  /*6e00*/  BSSY.RECONVERGENT B6, `(.L_x_103) ;  /* 0x0000015000067945 */ /* 0x000fe80003800200 */
[----:B------:R-:W-:Y:S04]  /*6e10*/  SHF.R.U32.HI R0, RZ, 0x15, R0 ;  /* 0x00000015ff007819 */ /* 0x000fe80000011600 */
[----:B------:R-:W-:Y:S11]  /*6e20*/  LOP3.LUT P0, RZ, R0, 0x3, R173, 0x48, !PT ;  /* 0x0000000300ff7812 */ /* 0x000ff600078048ad */
[----:B------:R-:W-:Y:S02]  /*6e30*/  @!UPT UIADD3 URZ, UPT, UPT, URZ, URZ, URZ ;  /* 0x000000fffffff290 */ /* 0x000fe4000fffe0ff */
[----:B------:R-:W-:Y:S05]  /*6e40*/  @!P0 BRA `(.L_x_104) ;  /* 0x0000000000408947 */ /* 0x000fea0003800000 */
[----:B------:R-:W2:Y:S01]  /*6e50*/  LDCU.64 UR8, c[0x4][0x78] ;  /* 0x01000f00ff0877ac */ /* 0x000ea20008000a00 */
[----:B------:R-:W-:Y:S01]  /*6e60*/  MOV R3, 0x0 ;  /* 0x0000000000037802 */ /* 0x000fe20000000f00 */
[----:B------:R-:W-:Y:S02]  /*6e70*/  HFMA2 R12, -RZ, RZ, 0, 5.9604644775390625e-08 ;  /* 0x00000001ff0c7431 */ /* 0x000fe400000001ff */
[----:B------:R-:W-:Y:S02]  /*6e80*/  IMAD.MOV.U32 R8, RZ, RZ, 0x192 ;  /* 0x00000192ff087424 */ /* 0x000fe400078e00ff */
[----:B------:R-:W-:Y:S01]  /*6e90*/  IMAD.MOV.U32 R13, RZ, RZ, RZ ;  /* 0x000000ffff0d7224 */ /* 0x000fe200078e00ff */
[----:B------:R-:W3:Y:S01]  /*6ea0*/  LDCU.64 UR6, c[0x4][0x80] ;  /* 0x01001000ff0677ac */ /* 0x000ee20008000a00 */
[----:B------:R-:W4:Y:S01]  /*6eb0*/  LDC.64 R2, c[0x4][R3] ;  /* 0x0100000003027b82 */ /* 0x000f220000000a00 */
[----:B------:R-:W5:Y:S01]  /*6ec0*/  LDCU.64 UR4, c[0x4][0x18] ;  /* 0x01000300ff0477ac */ /* 0x000f620008000a00 */
[----:B--2---:R-:W-:Y:S01]  /*6ed0*/  MOV R5, UR9 ;  /* 0x0000000900057c02 */ /* 0x004fe20008000f00 */
[----:B------:R-:W-:Y:S01]  /*6ee0*/  IMAD.U32 R4, RZ, RZ, UR8 ;  /* 0x00000008ff047e24 */ /* 0x000fe2000f8e00ff */
[----:B---3--:R-:W-:Y:S01]  /*6ef0*/  MOV R7, UR7 ;  /* 0x0000000700077c02 */ /* 0x008fe20008000f00 */
[----:B------:R-:W-:Y:S01]  /*6f00*/  IMAD.U32 R6, RZ, RZ, UR6 ;  /* 0x00000006ff067e24 */ /* 0x000fe2000f8e00ff */
[----:B-----5:R-:W-:Y:S01]  /*6f10*/  MOV R11, UR5 ;  /* 0x00000005000b7c02 */ /* 0x020fe20008000f00 */
[----:B------:R-:W-:Y:S02]  /*6f20*/  IMAD.U32 R10, RZ, RZ, UR4 ;  /* 0x00000004ff0a7e24 */ /* 0x000fe4000f8e00ff */
[----:B------:R-:W-:Y:S07]  /*6f30*/  LEPC R20, `(.L_x_104) ;  /* 0x000000001014794e */ /* 0x000fee0000000000 */
[----:B-1--4-:R-:W-:Y:S05]  /*6f40*/  CALL.ABS.NOINC R2 ;  /* 0x0000000002007343 */ /* 0x012fea0003c00000 */
.L_x_104:
[----:B------:R-:W-:Y:S05]  /*6f50*/  BSYNC.RECONVERGENT B6 ;  /* 0x0000000000067941 */ /* 0x000fea0003800200 */
.L_x_103:
[----:B------:R-:W-:Y:S01]  /*6f60*/  F2FP.F16.E5M2.UNPACK_B R4, R149 ;  /* 0x00000095ff04723e */ /* 0x000fe200020004ff */
[----:B------:R-:W-:Y:S05]  /*6f70*/  WARPSYNC.ALL ;  /* 0x0000000000007948 */ /* 0x000fea0003800000 */
[----:B------:R-:W-:Y:S01]  /*6f80*/  R2UR UR4, R80 ;  /* 0x00000000500472ca */ /* 0x000fe200000e0000 */
[--C-:B------:R-:W-:Y:S01]  /*6f90*/  HADD2.F32 R88, -RZ, R4.reuse.H0_H0 ;  /* 0x20000004ff587230 */ /* 0x100fe20000004100 */
[-C--:B------:R-:W-:Y:S01]  /*6fa0*/  F2FP.F16.E5M2.UNPACK_B R0, R148.reuse ;  /* 0x00000094ff00723e */ /* 0x080fe200020004ff */
[----:B------:R-:W-:Y:S01]  /*6fb0*/  HADD2.F32 R83, -RZ, R4.H1_H1 ;  /* 0x30000004ff537230 */ /* 0x000fe20000004100 */
[----:B------:R-:W-:Y:S01]  /*6fc0*/  F2FP.F16.E5M2.UNPACK_B R4, R151 ;  /* 0x00000097ff04723e */ /* 0x000fe200020004ff */
[----:B------:R-:W-:Y:S01]  /*6fd0*/  BSSY.RECONVERGENT B0, `(.L_x_105) ;  /* 0x0000116000007945 */ /* 0x000fe20003800200 */
[----:B------:R-:W-:Y:S01]  /*6fe0*/  F2FP.F16.E5M2.UNPACK_B R3, R148.H1 ;  /* 0x00000094ff03723e */ /* 0x000fe200030004ff */
[--C-:B------:R-:W-:Y:S01]  /*6ff0*/  HADD2.F32 R2, -RZ, R0.reuse.H0_H0 ;  /* 0x20000000ff027230 */ /* 0x100fe20000004100 */
[----:B-1----:R-:W-:Y:S01]  /*7000*/  F2FP.F16.E5M2.UNPACK_B R135, R162 ;  /* 0x000000a2ff87723e */ /* 0x002fe200020004ff */
[----:B------:R-:W-:Y:S01]  /*7010*/  HADD2.F32 R82, -RZ, R0.H1_H1 ;  /* 0x30000000ff527230 */ /* 0x000fe20000004100 */
[----:B------:R-:W-:Y:S01]  /*7020*/  F2FP.F16.E5M2.UNPACK_B R0, R149.H1 ;  /* 0x00000095ff00723e */ /* 0x000fe200030004ff */
[--C-:B------:R-:W-:Y:S01]  /*7030*/  HADD2.F32 R84, -RZ, R3.reuse.H0_H0 ;  /* 0x20000003ff547230 */ /* 0x100fe20000004100 */
[----:B------:R-:W-:Y:S01]  /*7040*/  F2FP.F16.E5M2.UNPACK_B R125, R159.H1 ;  /* 0x0000009fff7d723e */ /* 0x000fe200030004ff */
[----:B------:R-:W-:Y:S01]  /*7050*/  HADD2.F32 R86, -RZ, R3.H1_H1 ;  /* 0x30000003ff567230 */ /* 0x000fe20000004100 */
[-C--:B------:R-:W-:Y:S01]  /*7060*/  F2FP.F16.E5M2.UNPACK_B R3, R150.reuse ;  /* 0x00000096ff03723e */ /* 0x080fe200020004ff */
[--C-:B------:R-:W-:Y:S01]  /*7070*/  HADD2.F32 R90, -RZ, R0.reuse.H0_H0 ;  /* 0x20000000ff5a7230 */ /* 0x100fe20000004100 */
[----:B------:R-:W-:Y:S01]  /*7080*/  ISETP.NE.AND P0, PT, R189, RZ, PT ;  /* 0x000000ffbd00720c */ /* 0x000fe20003f05270 */
[----:B------:R-:W-:Y:S01]  /*7090*/  HADD2.F32 R85, -RZ, R0.H1_H1 ;  /* 0x30000000ff557230 */ /* 0x000fe20000004100 */
[----:B------:R-:W-:Y:S01]  /*70a0*/  F2FP.F16.E5M2.UNPACK_B R0, R150.H1 ;  /* 0x00000096ff00723e */ /* 0x000fe200030004ff */
[--C-:B------:R-:W-:Y:S01]  /*70b0*/  HADD2.F32 R92, -RZ, R3.reuse.H0_H0 ;  /* 0x20000003ff5c7230 */ /* 0x100fe20000004100 */
[----:B------:R-:W-:Y:S01]  /*70c0*/  ISETP.NE.AND P6, PT, R198, RZ, PT ;  /* 0x000000ffc600720c */ /* 0x000fe20003fc5270 */
[----:B------:R-:W-:Y:S01]  /*70d0*/  HADD2.F32 R87, -RZ, R3.H1_H1 ;  /* 0x30000003ff577230 */ /* 0x000fe20000004100 */
[----:B------:R-:W-:Y:S01]  /*70e0*/  F2FP.F16.E5M2.UNPACK_B R3, R151.H1 ;  /* 0x00000097ff03723e */ /* 0x000fe200030004ff */
[--C-:B------:R-:W-:Y:S02]  /*70f0*/  HADD2.F32 R94, -RZ, R0.reuse.H0_H0 ;  /* 0x20000000ff5e7230 */ /* 0x100fe40000004100 */
[----:B------:R-:W-:Y:S01]  /*7100*/  HADD2.F32 R89, -RZ, R0.H1_H1 ;  /* 0x30000000ff597230 */ /* 0x000fe20000004100 */
[-C--:B------:R-:W-:Y:S01]  /*7110*/  F2FP.F16.E5M2.UNPACK_B R0, R152.reuse ;  /* 0x00000098ff00723e */ /* 0x080fe200020004ff */
[--C-:B------:R-:W-:Y:S02]  /*7120*/  HADD2.F32 R96, -RZ, R4.reuse.H0_H0 ;  /* 0x20000004ff607230 */ /* 0x100fe40000004100 */
[----:B------:R-:W-:Y:S01]  /*7130*/  HADD2.F32 R91, -RZ, R4.H1_H1 ;  /* 0x30000004ff5b7230 */ /* 0x000fe20000004100 */
[-C--:B------:R-:W-:Y:S01]  /*7140*/  F2FP.F16.E5M2.UNPACK_B R4, R153.reuse ;  /* 0x00000099ff04723e */ /* 0x080fe200020004ff */
[--C-:B------:R-:W-:Y:S02]  /*7150*/  HADD2.F32 R100, -RZ, R0.reuse.H0_H0 ;  /* 0x20000000ff647230 */ /* 0x100fe40000004100 */
[----:B------:R-:W-:Y:S01]  /*7160*/  HADD2.F32 R95, -RZ, R0.H1_H1 ;  /* 0x30000000ff5f7230 */ /* 0x000fe20000004100 */
[----:B------:R-:W-:Y:S01]  /*7170*/  F2FP.F16.E5M2.UNPACK_B R0, R153.H1 ;  /* 0x00000099ff00723e */ /* 0x000fe200030004ff */
[--C-:B------:R-:W-:Y:S02]  /*7180*/  HADD2.F32 R98, -RZ, R3.reuse.H0_H0 ;  /* 0x20000003ff627230 */ /* 0x100fe40000004100 */
[----:B------:R-:W-:Y:S01]  /*7190*/  HADD2.F32 R93, -RZ, R3.H1_H1 ;  /* 0x30000003ff5d7230 */ /* 0x000fe20000004100 */
[----:B------:R-:W-:Y:S01]  /*71a0*/  F2FP.F16.E5M2.UNPACK_B R3, R152.H1 ;  /* 0x00000098ff03723e */ /* 0x000fe200030004ff */
[--C-:B------:R-:W-:Y:S02]  /*71b0*/  HADD2.F32 R106, -RZ, R0.reuse.H0_H0 ;  /* 0x20000000ff6a7230 */ /* 0x100fe40000004100 */
[----:B------:R-:W-:Y:S01]  /*71c0*/  HADD2.F32 R101, -RZ, R0.H1_H1 ;  /* 0x30000000ff657230 */ /* 0x000fe20000004100 */
[-C--:B------:R-:W-:Y:S01]  /*71d0*/  F2FP.F16.E5M2.UNPACK_B R0, R154.reuse.H1 ;  /* 0x0000009aff00723e */ /* 0x080fe200030004ff */
[--C-:B------:R-:W-:Y:S02]  /*71e0*/  HADD2.F32 R104, -RZ, R4.reuse.H0_H0 ;  /* 0x20000004ff687230 */ /* 0x100fe40000004100 */
[----:B------:R-:W-:Y:S01]  /*71f0*/  HADD2.F32 R99, -RZ, R4.H1_H1 ;  /* 0x30000004ff637230 */ /* 0x000fe20000004100 */
[----:B------:R-:W-:Y:S01]  /*7200*/  F2FP.F16.E5M2.UNPACK_B R4, R155 ;  /* 0x0000009bff04723e */ /* 0x000fe200020004ff */
[--C-:B------:R-:W-:Y:S02]  /*7210*/  HADD2.F32 R102, -RZ, R3.reuse.H0_H0 ;  /* 0x20000003ff667230 */ /* 0x100fe40000004100 */
[----:B------:R-:W-:Y:S01]  /*7220*/  HADD2.F32 R97, -RZ, R3.H1_H1 ;  /* 0x30000003ff617230 */ /* 0x000fe20000004100 */
[----:B------:R-:W-:Y:S01]  /*7230*/  F2FP.F16.E5M2.UNPACK_B R3, R154 ;  /* 0x0000009aff03723e */ /* 0x000fe200020004ff */
[--C-:B------:R-:W-:Y:S02]  /*7240*/  HADD2.F32 R110, -RZ, R0.reuse.H0_H0 ;  /* 0x20000000ff6e7230 */ /* 0x100fe40000004100 */
[----:B------:R-:W-:Y:S01]  /*7250*/  HADD2.F32 R105, -RZ, R0.H1_H1 ;  /* 0x30000000ff697230 */ /* 0x000fe20000004100 */
[-C--:B------:R-:W-:Y:S01]  /*7260*/  F2FP.F16.E5M2.UNPACK_B R0, R156.reuse ;  /* 0x0000009cff00723e */ /* 0x080fe200020004ff */
[--C-:B------:R-:W-:Y:S02]  /*7270*/  HADD2.F32 R112, -RZ, R4.reuse.H0_H0 ;  /* 0x20000004ff707230 */ /* 0x100fe40000004100 */
[----:B------:R-:W-:Y:S01]  /*7280*/  HADD2.F32 R107, -RZ, R4.H1_H1 ;  /* 0x30000004ff6b7230 */ /* 0x000fe20000004100 */
[----:B------:R-:W-:Y:S01]  /*7290*/  F2FP.F16.E5M2.UNPACK_B R4, R157 ;  /* 0x0000009dff04723e */ /* 0x000fe200020004ff */
[--C-:B------:R-:W-:Y:S02]  /*72a0*/  HADD2.F32 R108, -RZ, R3.reuse.H0_H0 ;  /* 0x20000003ff6c7230 */ /* 0x100fe40000004100 */
[----:B------:R-:W-:Y:S01]  /*72b0*/  HADD2.F32 R103, -RZ, R3.H1_H1 ;  /* 0x30000003ff677230 */ /* 0x000fe20000004100 */
[----:B------:R-:W-:Y:S01]  /*72c0*/  F2FP.F16.E5M2.UNPACK_B R3, R155.H1 ;  /* 0x0000009bff03723e */ /* 0x000fe200030004ff */
[--C-:B------:R-:W-:Y:S02]  /*72d0*/  HADD2.F32 R116, -RZ, R0.reuse.H0_H0 ;  /* 0x20000000ff747230 */ /* 0x100fe40000004100 */
[----:B------:R-:W-:Y:S01]  /*72e0*/  HADD2.F32 R111, -RZ, R0.H1_H1 ;  /* 0x30000000ff6f7230 */ /* 0x000fe20000004100 */
[----:B------:R-:W-:Y:S01]  /*72f0*/  F2FP.F16.E5M2.UNPACK_B R0, R156.H1 ;  /* 0x0000009cff00723e */ /* 0x000fe200030004ff */
[--C-:B------:R-:W-:Y:S02]  /*7300*/  HADD2.F32 R120, -RZ, R4.reuse.H0_H0 ;  /* 0x20000004ff787230 */ /* 0x100fe40000004100 */
[----:B------:R-:W-:Y:S02]  /*7310*/  HADD2.F32 R115, -RZ, R4.H1_H1 ;  /* 0x30000004ff737230 */ /* 0x000fe40000004100 */
[--C-:B------:R-:W-:Y:S01]  /*7320*/  HADD2.F32 R114, -RZ, R3.reuse.H0_H0 ;  /* 0x20000003ff727230 */ /* 0x100fe20000004100 */
[----:B------:R-:W1:Y:S01]  /*7330*/  LDTM.x64 R4, tmem[UR4+0x40] ;  /* 0x00004004000479ee */ /* 0x000e620008340000 */
[----:B------:R-:W-:Y:S01]  /*7340*/  HADD2.F32 R109, -RZ, R3.H1_H1 ;  /* 0x30000003ff6d7230 */ /* 0x000fe20000004100 */
[----:B------:R-:W-:Y:S01]  /*7350*/  F2FP.F16.E5M2.UNPACK_B R3, R157.H1 ;  /* 0x0000009dff03723e */ /* 0x000fe200030004ff */
        /* <DEDUP_REMOVED lines=14> */
[----:B------:R-:W-:Y:S01]  /*7440*/  F2FP.F16.E5M2.UNPACK_B R0, R160.H1 ;  /* 0x000000a0ff00723e */ /* 0x000fe200030004ff */
[--C-:B------:R-:W-:Y:S02]  /*7450*/  HADD2.F32 R132, -RZ, R3.reuse.H0_H0 ;  /* 0x20000003ff847230 */ /* 0x100fe40000004100 */
[C---:B-1----:R-:W-:Y:S01]  /*7460*/  FMUL R7, R78.reuse, R7 ;  /* 0x000000074e077220 */ /* 0x042fe20000400000 */
        /* <DEDUP_REMOVED lines=10> */
[C---:B------:R-:W-:Y:S01]  /*7510*/  FMUL R0, R78.reuse, R4 ;  /* 0x000000044e007220 */ /* 0x040fe20000400000 */
[--C-:B------:R-:W-:Y:S01]  /*7520*/  HADD2.F32 R140, -RZ, R135.reuse.H0_H0 ;  /* 0x20000087ff8c7230 */ /* 0x100fe20000004100 */
[----:B------:R-:W-:Y:S01]  /*7530*/  F2FP.F16.E5M2.UNPACK_B R4, R163 ;  /* 0x000000a3ff04723e */ /* 0x000fe200020004ff */
[----:B------:R-:W-:Y:S02]  /*7540*/  HADD2.F32 R135, -RZ, R135.H1_H1 ;  /* 0x30000087ff877230 */ /* 0x000fe40000004100 */
[C---:B------:R-:W-:Y:S01]  /*7550*/  FFMA R0, R81.reuse, R2, R0 ;  /* 0x0000000251007223 */ /* 0x040fe20000000000 */
[C---:B------:R-:W-:Y:S01]  /*7560*/  FMUL R2, R78.reuse, R5 ;  /* 0x000000054e027220 */ /* 0x040fe20000400000 */
[--C-:B------:R-:W-:Y:S01]  /*7570*/  HADD2.F32 R142, -RZ, R3.reuse.H0_H0 ;  /* 0x20000003ff8e7230 */ /* 0x100fe20000004100 */
[----:B------:R-:W-:Y:S01]  /*7580*/  F2FP.F16.E5M2.UNPACK_B R5, R163.H1 ;  /* 0x000000a3ff05723e */ /* 0x000fe200030004ff */
[----:B------:R-:W-:Y:S02]  /*7590*/  HADD2.F32 R137, -RZ, R3.H1_H1 ;  /* 0x30000003ff897230 */ /* 0x000fe40000004100 */
[C---:B------:R-:W-:Y:S01]  /*75a0*/  FFMA R2, R81.reuse, R82, R2 ;  /* 0x0000005251027223 */ /* 0x040fe20000000002 */
[--C-:B------:R-:W-:Y:S02]  /*75b0*/  HADD2.F32 R82, -RZ, R4.reuse.H0_H0 ;  /* 0x20000004ff527230 */ /* 0x100fe40000004100 */
[C---:B------:R-:W-:Y:S01]  /*75c0*/  FMUL R3, R78.reuse, R6 ;  /* 0x000000064e037220 */ /* 0x040fe20000400000 */
[----:B------:R-:W-:Y:S02]  /*75d0*/  HADD2.F32 R139, -RZ, R4.H1_H1 ;  /* 0x30000004ff8b7230 */ /* 0x000fe40000004100 */
[C---:B------:R-:W-:Y:S01]  /*75e0*/  FMUL R4, R78.reuse, R9 ;  /* 0x000000094e047220 */ /* 0x040fe20000400000 */
[--C-:B------:R-:W-:Y:S02]  /*75f0*/  HADD2.F32 R141, -RZ, R5.reuse.H1_H1 ;  /* 0x30000005ff8d7230 */ /* 0x100fe40000004100 */
[C---:B------:R-:W-:Y:S01]  /*7600*/  FFMA R3, R81.reuse, R84, R3 ;  /* 0x0000005451037223 */ /* 0x040fe20000000003 */
[----:B------:R-:W-:Y:S01]  /*7610*/  FFMA R7, R81, R86, R7 ;  /* 0x0000005651077223 */ /* 0x000fe20000000007 */
[----:B------:R-:W-:Y:S02]  /*7620*/  HADD2.F32 R84, -RZ, R5.H0_H0 ;  /* 0x20000005ff547230 */ /* 0x000fe40000004100 */
[C---:B------:R-:W-:Y:S01]  /*7630*/  FMUL R5, R78.reuse, R10 ;  /* 0x0000000a4e057220 */ /* 0x040fe20000400000 */
[C---:B------:R-:W-:Y:S01]  /*7640*/  FMUL R6, R78.reuse, R11 ;  /* 0x0000000b4e067220 */ /* 0x040fe20000400000 */
[C---:B------:R-:W-:Y:S01]  /*7650*/  FMUL R11, R78.reuse, R16 ;  /* 0x000000104e0b7220 */ /* 0x040fe20000400000 */
[----:B------:R-:W-:Y:S01]  /*7660*/  F2FP.SATFINITE.E5M2.F32.PACK_AB_MERGE_C R143, R7, R3, RZ ;  /* 0x00000003078f723e */ /* 0x000fe200048060ff */
[C---:B------:R-:W-:Y:S01]  /*7670*/  FMUL R3, R78.reuse, R8 ;  /* 0x000000084e037220 */ /* 0x040fe20000400000 */
[C---:B------:R-:W-:Y:S01]  /*7680*/  FMUL R7, R78.reuse, R12 ;  /* 0x0000000c4e077220 */ /* 0x040fe20000400000 */
[C---:B------:R-:W-:Y:S01]  /*7690*/  FMUL R8, R78.reuse, R13 ;  /* 0x0000000d4e087220 */ /* 0x040fe20000400000 */
[C---:B------:R-:W-:Y:S01]  /*76a0*/  FMUL R12, R78.reuse, R17 ;  /* 0x000000114e0c7220 */ /* 0x040fe20000400000 */
[C---:B------:R-:W-:Y:S01]  /*76b0*/  FFMA R3, R81.reuse, R88, R3 ;  /* 0x0000005851037223 */ /* 0x040fe20000000003 */
[C---:B------:R-:W-:Y:S01]  /*76c0*/  FFMA R4, R81.reuse, R83, R4 ;  /* 0x0000005351047223 */ /* 0x040fe20000000004 */
[C---:B------:R-:W-:Y:S01]  /*76d0*/  FFMA R5, R81.reuse, R90, R5 ;  /* 0x0000005a51057223 */ /* 0x040fe20000000005 */
[C---:B------:R-:W-:Y:S01]  /*76e0*/  FFMA R6, R81.reuse, R85, R6 ;  /* 0x0000005551067223 */ /* 0x040fe20000000006 */
[C---:B------:R-:W-:Y:S01]  /*76f0*/  FFMA R7, R81.reuse, R92, R7 ;  /* 0x0000005c51077223 */ /* 0x040fe20000000007 */
[C---:B------:R-:W-:Y:S01]  /*7700*/  FFMA R8, R81.reuse, R87, R8 ;  /* 0x0000005751087223 */ /* 0x040fe20000000008 */
[C---:B------:R-:W-:Y:S01]  /*7710*/  FMUL R16, R78.reuse, R21 ;  /* 0x000000154e107220 */ /* 0x040fe20000400000 */
[----:B------:R-:W-:Y:S01]  /*7720*/  FMUL R9, R78, R14 ;  /* 0x0000000e4e097220 */ /* 0x000fe20000400000 */
[----:B------:R-:W-:Y:S01]  /*7730*/  F2FP.SATFINITE.E5M2.F32.PACK_AB_MERGE_C R5, R6, R5, RZ ;  /* 0x000000050605723e */ /* 0x000fe200048060ff */
[C---:B------:R-:W-:Y:S01]  /*7740*/  FMUL R10, R78.reuse, R15 ;  /* 0x0000000f4e0a7220 */ /* 0x040fe20000400000 */
[C---:B------:R-:W-:Y:S01]  /*7750*/  FMUL R15, R78.reuse, R20 ;  /* 0x000000144e0f7220 */ /* 0x040fe20000400000 */
[C---:B------:R-:W-:Y:S01]  /*7760*/  FFMA R9, R81.reuse, R94, R9 ;  /* 0x0000005e51097223 */ /* 0x040fe20000000009 */
[C---:B------:R-:W-:Y:S01]  /*7770*/  FMUL R20, R78.reuse, R25 ;  /* 0x000000194e147220 */ /* 0x040fe20000400000 */
[C---:B------:R-:W-:Y:S01]  /*7780*/  FFMA R10, R81.reuse, R89, R10 ;  /* 0x00000059510a7223 */ /* 0x040fe2000000000a */
[C---:B------:R-:W-:Y:S01]  /*7790*/  FFMA R11, R81.reuse, R96, R11 ;  /* 0x00000060510b7223 */ /* 0x040fe2000000000b */
[C---:B------:R-:W-:Y:S01]  /*77a0*/  FFMA R12, R81.reuse, R91, R12 ;  /* 0x0000005b510c7223 */ /* 0x040fe2000000000c */
[C---:B------:R-:W-:Y:S01]  /*77b0*/  FMUL R13, R78.reuse, R18 ;  /* 0x000000124e0d7220 */ /* 0x040fe20000400000 */
[----:B------:R-:W-:Y:S01]  /*77c0*/  FMUL R14, R78, R19 ;  /* 0x000000134e0e7220 */ /* 0x000fe20000400000 */
[----:B------:R-:W-:Y:S01]  /*77d0*/  F2FP.SATFINITE.E5M2.F32.PACK_AB_MERGE_C R9, R10, R9, RZ ;  /* 0x000000090a09723e */ /* 0x000fe200048060ff */
[C---:B------:R-:W-:Y:S01]  /*77e0*/  FMUL R19, R78.reuse, R24 ;  /* 0x000000184e137220 */ /* 0x040fe20000400000 */
        /* <DEDUP_REMOVED lines=17> */
[----:B------:R-:W-:Y:S01]  /*7900*/  FMUL R27, R78, R32 ;  /* 0x000000204e1b7220 */ /* 0x000fe20000400000 */
[C---:B------:R-:W-:Y:S01]  /*7910*/  FFMA R21, R81.reuse, R106, R21 ;  /* 0x0000006a51157223 */ /* 0x040fe20000000015 */
[C---:B------:R-:W-:Y:S01]  /*7920*/  FFMA R22, R81.reuse, R101, R22 ;  /* 0x0000006551167223 */ /* 0x040fe20000000016 */
[----:B------:R-:W-:Y:S01]  /*7930*/  F2FP.SATFINITE.E5M2.F32.PACK_AB_MERGE_C R16, R16, R15, R17 ;  /* 0x0000000f1010723e */ /* 0x000fe20004806011 */
[C---:B------:R-:W-:Y:S01]  /*7940*/  FFMA R23, R81.reuse, R108, R23 ;  /* 0x0000006c51177223 */ /* 0x040fe20000000017 */
[C---:B------:R-:W-:Y:S01]  /*7950*/  FFMA R24, R81.reuse, R103, R24 ;  /* 0x0000006751187223 */ /* 0x040fe20000000018 */
[----:B------:R-:W-:Y:S01]  /*7960*/  FMUL R32, R78, R37 ;  /* 0x000000254e207220 */ /* 0x000fe20000400000 */
[----:B------:R-:W-:Y:S01]  /*7970*/  F2FP.SATFINITE.E5M2.F32.PACK_AB_MERGE_C R21, R22, R21, RZ ;  /* 0x000000151615723e */ /* 0x000fe200048060ff */
[C---:B------:R-:W-:Y:S01]  /*7980*/  FMUL R25, R78.reuse, R30 ;  /* 0x0000001e4e197220 */ /* 0x040fe20000400000 */
[C---:B------:R-:W-:Y:S01]  /*7990*/  FMUL R26, R78.reuse, R31 ;  /* 0x0000001f4e1a7220 */ /* 0x040fe20000400000 */
[----:B------:R-:W-:Y:S01]  /*79a0*/  FMUL R31, R78, R36 ;  /* 0x000000244e1f7220 */ /* 0x000fe20000400000 */
[----:B------:R-:W-:Y:S01]  /*79b0*/  F2FP.SATFINITE.E5M2.F32.PACK_AB_MERGE_C R17, R20, R19, R21 ;  /* 0x000000131411723e */ /* 0x000fe20004806015 */
        /* <DEDUP_REMOVED lines=8> */
[----:B------:R-:W-:Y:S01]  /*7a40*/  FMUL R35, R78, R40 ;  /* 0x000000284e237220 */ /* 0x000fe20000400000 */
[C---:B------:R-:W-:Y:S01]  /*7a50*/  FFMA R29, R81.reuse, R114, R29 ;  /* 0x00000072511d7223 */ /* 0x040fe2000000001d */
[----:B------:R-:W-:Y:S01]  /*7a60*/  F2FP.SATFINITE.E5M2.F32.PACK_AB_MERGE_C R18, R24, R23, R18 ;  /* 0x000000171812723e */ /* 0x000fe20004806012 */
        /* <DEDUP_REMOVED lines=22> */
[C---:B------:R-:W-:Y:S01]  /*7bd0*/  FMUL R41, R78.reuse, R46 ;  /* 0x0000002e4e297220 */ /* 0x040fe20000400000 */
[C---:B------:R-:W-:Y:S01]  /*7be0*/  FMUL R42, R78.reuse, R47 ;  /* 0x0000002f4e2a7220 */ /* 0x040fe20000400000 */
[C---:B------:R-:W-:Y:S01]  /*7bf0*/  FFMA R40, R81.reuse, R119, R40 ;  /* 0x0000007751287223 */ /* 0x040fe20000000028 */
[--C-:B------:R-:W-:Y:S02]  /*7c00*/  HADD2.F32 R130, -RZ, R125.reuse.H0_H0 ;  /* 0x2000007dff827230 */ /* 0x100fe40000004100 */
[C---:B------:R-:W-:Y:S01]  /*7c10*/  FFMA R41, R81.reuse, R126, R41 ;  /* 0x0000007e51297223 */ /* 0x040fe20000000029 */
[----:B------:R-:W-:Y:S02]  /*7c20*/  HADD2.F32 R125, -RZ, R125.H1_H1 ;  /* 0x3000007dff7d7230 */ /* 0x000fe40000004100 */
[C---:B------:R-:W-:Y:S01]  /*7c30*/  FMUL R45, R78.reuse, R50 ;  /* 0x000000324e2d7220 */ /* 0x040fe20000400000 */
[C---:B------:R-:W-:Y:S01]  /*7c40*/  FFMA R42, R81.reuse, R121, R42 ;  /* 0x00000079512a7223 */ /* 0x040fe2000000002a */
[C---:B------:R-:W-:Y:S01]  /*7c50*/  FMUL R46, R78.reuse, R51 ;  /* 0x000000334e2e7220 */ /* 0x040fe20000400000 */
[C---:B------:R-:W-:Y:S01]  /*7c60*/  FFMA R43, R81.reuse, R128, R43 ;  /* 0x00000080512b7223 */ /* 0x040fe2000000002b */
[C---:B------:R-:W-:Y:S01]  /*7c70*/  FMUL R47, R78.reuse, R52 ;  /* 0x000000344e2f7220 */ /* 0x040fe20000400000 */
        /* <DEDUP_REMOVED lines=10> */
[C---:B------:R-:W-:Y:S01]  /*7d20*/  FFMA R45, R81.reuse, R130, R45 ;  /* 0x00000082512d7223 */ /* 0x040fe2000000002d */
[C---:B------:R-:W-:Y:S01]  /*7d30*/  FMUL R59, R78.reuse, R64 ;  /* 0x000000404e3b7220 */ /* 0x040fe20000400000 */
[C---:B------:R-:W-:Y:S01]  /*7d40*/  FMUL R60, R78.reuse, R65 ;  /* 0x000000414e3c7220 */ /* 0x040fe20000400000 */
[C---:B------:R-:W-:Y:S01]  /*7d50*/  FMUL R61, R78.reuse, R66 ;  /* 0x000000424e3d7220 */ /* 0x040fe20000400000 */
[----:B------:R-:W-:Y:S01]  /*7d60*/  FMUL R62, R78, R67 ;  /* 0x000000434e3e7220 */ /* 0x000fe20000400000 */
[C---:B------:R-:W-:Y:S01]  /*7d70*/  FFMA R46, R81.reuse, R125, R46 ;  /* 0x0000007d512e7223 */ /* 0x040fe2000000002e */
[----:B------:R-:W-:Y:S01]  /*7d80*/  F2FP.SATFINITE.E5M2.F32.PACK_AB_MERGE_C R64, R2, R0, R143 ;  /* 0x000000000240723e */ /* 0x000fe2000480608f */
[C---:B------:R-:W-:Y:S01]  /*7d90*/  FFMA R47, R81.reuse, R132, R47 ;  /* 0x00000084512f7223 */ /* 0x040fe2000000002f */
[----:B------:R-:W-:Y:S01]  /*7da0*/  F2FP.SATFINITE.E5M2.F32.PACK_AB_MERGE_C R65, R4, R3, R5 ;  /* 0x000000030441723e */ /* 0x000fe20004806005 */
[C---:B------:R-:W-:Y:S01]  /*7db0*/  FFMA R48, R81.reuse, R127, R48 ;  /* 0x0000007f51307223 */ /* 0x040fe20000000030 */
[----:B------:R-:W-:Y:S01]  /*7dc0*/  F2FP.SATFINITE.E5M2.F32.PACK_AB_MERGE_C R66, R8, R7, R9 ;  /* 0x000000070842723e */ /* 0x000fe20004806009 */
[C---:B------:R-:W-:Y:S01]  /*7dd0*/  FFMA R49, R81.reuse, R134, R49 ;  /* 0x0000008651317223 */ /* 0x040fe20000000031 */
[----:B------:R-:W-:Y:S01]  /*7de0*/  F2FP.SATFINITE.E5M2.F32.PACK_AB_MERGE_C R67, R12, R11, R13 ;  /* 0x0000000b0c43723e */ /* 0x000fe2000480600d */
[----:B------:R-:W-:Y:S01]  /*7df0*/  FMUL R53, R78, R58 ;  /* 0x0000003a4e357220 */ /* 0x000fe20000400000 */
[C---:B------:R-:W-:Y:S01]  /*7e00*/  FFMA R50, R81.reuse, R129, R50 ;  /* 0x0000008151327223 */ /* 0x040fe20000000032 */
[C---:B------:R-:W-:Y:S01]  /*7e10*/  FFMA R51, R81.reuse, R136, R51 ;  /* 0x0000008851337223 */ /* 0x040fe20000000033 */
[C---:B------:R-:W-:Y:S01]  /*7e20*/  FFMA R52, R81.reuse, R131, R52 ;  /* 0x0000008351347223 */ /* 0x040fe20000000034 */
[----:B------:R1:W-:Y:S01]  /*7e30*/  STS.128 [R172+UR49+0xa200], R64 ;  /* 0x00a20040ac007988 */ /* 0x0003e20008000c31 */
[C---:B------:R-:W-:Y:S01]  /*7e40*/  FFMA R53, R81.reuse, R138, R53 ;  /* 0x0000008a51357223 */ /* 0x040fe20000000035 */
[----:B------:R-:W-:Y:S01]  /*7e50*/  F2FP.SATFINITE.E5M2.F32.PACK_AB_MERGE_C R37, R38, R37, RZ ;  /* 0x000000252625723e */ /* 0x000fe200048060ff */
[C---:B------:R-:W-:Y:S01]  /*7e60*/  FFMA R54, R81.reuse, R133, R54 ;  /* 0x0000008551367223 */ /* 0x040fe20000000036 */
[----:B------:R-:W-:Y:S01]  /*7e70*/  FMUL R58, R78, R63 ;  /* 0x0000003f4e3a7220 */ /* 0x000fe20000400000 */
[C---:B------:R-:W-:Y:S01]  /*7e80*/  FFMA R55, R81.reuse, R140, R55 ;  /* 0x0000008c51377223 */ /* 0x040fe20000000037 */
[C---:B------:R-:W-:Y:S01]  /*7e90*/  FFMA R56, R81.reuse, R135, R56 ;  /* 0x0000008751387223 */ /* 0x040fe20000000038 */
[C---:B------:R-:W-:Y:S01]  /*7ea0*/  FFMA R57, R81.reuse, R142, R57 ;  /* 0x0000008e51397223 */ /* 0x040fe20000000039 */
[----:B------:R1:W-:Y:S01]  /*7eb0*/  STS.128 [R192+0xa010], R16 ;  /* 0x00a01010c0007388 */ /* 0x0003e20000000c00 */
[----:B------:R-:W-:Y:S01]  /*7ec0*/  F2FP.SATFINITE.E5M2.F32.PACK_AB_MERGE_C R33, R36, R35, R37 ;  /* 0x000000232421723e */ /* 0x000fe20004806025 */
[C---:B------:R-:W-:Y:S01]  /*7ed0*/  FFMA R58, R81.reuse, R137, R58 ;  /* 0x00000089513a7223 */ /* 0x040fe2000000003a */
[----:B------:R-:W-:Y:S01]  /*7ee0*/  F2FP.SATFINITE.E5M2.F32.PACK_AB_MERGE_C R34, R42, R41, RZ ;  /* 0x000000292a22723e */ /* 0x000fe200048060ff */
[C---:B------:R-:W-:Y:S01]  /*7ef0*/  FFMA R59, R81.reuse, R82, R59 ;  /* 0x00000052513b7223 */ /* 0x040fe2000000003b */
[----:B------:R-:W-:Y:S01]  /*7f00*/  F2FP.SATFINITE.E5M2.F32.PACK_AB_MERGE_C R35, R46, R45, RZ ;  /* 0x0000002d2e23723e */ /* 0x000fe200048060ff */
        /* <DEDUP_REMOVED lines=25> */
[----:B------:R-:W-:Y:S02]  /*80a0*/  UIADD3 UR8, UP0, UPT, UR52, 0x680, URZ ;  /* 0x0000068034087890 */ /* 0x000fe4000ff1e0ff */
[----:B------:R-:W-:Y:S02]  /*80b0*/  UIADD3 UR5, UPT, UPT, UR41, 0x40, URZ ;  /* 0x0000004029057890 */ /* 0x000fe4000fffe0ff */
[----:B------:R-:W-:Y:S02]  /*80c0*/  UIADD3 UR4, UPT, UPT, UR49, 0xa200, URZ ;  /* 0x0000a20031047890 */ /* 0x000fe4000fffe0ff */
[----:B------:R-:W-:Y:S01]  /*80d0*/  UIADD3.X UR9, UPT, UPT, URZ, UR53, URZ, UP0, !UPT ;  /* 0x00000035ff097290 */ /* 0x000fe200087fe4ff */
[----:B------:R-:W-:Y:S01]  /*80e0*/  UMOV UR6, UR42 ;  /* 0x0000002a00067c82 */ /* 0x000fe20008000000 */
[----:B------:R-:W-:Y:S07]  /*80f0*/  UMOV UR7, UR36 ;  /* 0x0000002400077c82 */ /* 0x000fee0008000000 */
[----:B------:R2:W-:Y:S01]  /*8100*/  UTMASTG.3D [UR4], [UR8] ;  /* 0x00000004080073b5 */ /* 0x0005e20008010000 */
[----:B------:R0:W-:Y:S01]  /*8110*/  UTMACMDFLUSH ;  /* 0x00000000000079b7 */ /* 0x0001e20000000000 */
[----:B--2---:R-:W-:Y:S04]  /*8120*/  DEPBAR.LE SB0, 0x1 ;  /* 0x000080400000791a */ /* 0x004fe80000000000 */
.L_x_106:
[----:B------:R-:W-:Y:S05]  /*8130*/  BSYNC.RECONVERGENT B0 ;  /* 0x0000000000007941 */ /* 0x000fea0003800200 */
.L_x_105:
        /* <DEDUP_REMOVED lines=16> */
.L_x_110:
[----:B------:R-:W-:Y:S05]  /*8240*/  BSYNC B0 ;  /* 0x0000000000007941 */ /* 0x000fea0003800000 */
.L_x_109:
        /* <DEDUP_REMOVED lines=20> */
.L_x_108:
[----:B------:R-:W-:Y:S05]  /*8390*/  BSYNC B1 ;  /* 0x0000000000017941 */ /* 0x000fea0003800000 */
.L_x_107:
[----:B--2---:R-:W-:Y:S01]  /*83a0*/  VIADD R0, R80, 0x80 ;  /* 0x0000008050007836 */ /* 0x004fe20000000000 */
        /* <DEDUP_REMOVED lines=10> */
[----:B------:R-:W5:Y:S01]  /*8450*/  LDCU.64 UR6, c[0x4][0x80] ;  /* 0x01001000ff0677ac */ /* 0x000f620008000a00 */
[----:B------:R-:W1:Y:S01]  /*8460*/  LDC.64 R2, c[0x4][R3] ;  /* 0x0100000003027b82 */ /* 0x000e620000000a00 */
[----:B------:R-:W3:Y:S01]  /*8470*/  LDCU.64 UR4, c[0x4][0x18] ;  /* 0x01000300ff0477ac */ /* 0x000ee20008000a00 */
[----:B--2---:R-:W-:Y:S01]  /*8480*/  MOV R5, UR9 ;  /* 0x0000000900057c02 */ /* 0x004fe20008000f00 */
[----:B------:R-:W-:Y:S01]  /*8490*/  IMAD.U32 R4, RZ, RZ, UR8 ;  /* 0x00000008ff047e24 */ /* 0x000fe2000f8e00ff */
[----:B-----5:R-:W-:Y:S01]  /*84a0*/  MOV R7, UR7 ;  /* 0x0000000700077c02 */ /* 0x020fe20008000f00 */
[----:B------:R-:W-:Y:S01]  /*84b0*/  IMAD.U32 R6, RZ, RZ, UR6 ;  /* 0x00000006ff067e24 */ /* 0x000fe2000f8e00ff */
[----:B---3--:R-:W-:Y:S01]  /*84c0*/  MOV R11, UR5 ;  /* 0x00000005000b7c02 */ /* 0x008fe20008000f00 */
[----:B------:R-:W-:Y:S02]  /*84d0*/  IMAD.U32 R10, RZ, RZ, UR4 ;  /* 0x00000004ff0a7e24 */ /* 0x000fe4000f8e00ff */
[----:B------:R-:W-:Y:S07]  /*84e0*/  LEPC R20, `(.L_x_113) ;  /* 0x000000001014794e */ /* 0x000fee0000000000 */
[----:B-1--4-:R-:W-:Y:S05]  /*84f0*/  CALL.ABS.NOINC R2 ;  /* 0x0000000002007343 */ /* 0x012fea0003c00000 */
.L_x_113:
[----:B------:R-:W-:Y:S05]  /*8500*/  BSYNC.RECONVERGENT B6 ;  /* 0x0000000000067941 */ /* 0x000fea0003800200 */
.L_x_112:
[----:B---3--:R-:W-:Y:S01]  /*8510*/  F2FP.F16.E5M2.UNPACK_B R4, R149 ;  /* 0x00000095ff04723e */ /* 0x008fe200020004ff */
        /* <DEDUP_REMOVED lines=13> */
[----:B----4-:R-:W-:Y:S01]  /*85f0*/  F2FP.F16.E5M2.UNPACK_B R125, R159.H1 ;  /* 0x0000009fff7d723e */ /* 0x010fe200030004ff */
        /* <DEDUP_REMOVED lines=262> */
[----:B------:R-:W-:Y:S02]  /*9660*/  UIADD3 UR8, UP0, UPT, UR52, 0x680, URZ ;  /* 0x0000068034087890 */ /* 0x000fe4000ff1e0ff */
[----:B------:R-:W-:Y:S02]  /*9670*/  UIADD3 UR5, UPT, UPT, UR41, 0x80, URZ ;  /* 0x0000008029057890 */ /* 0x000fe4000fffe0ff */
[----:B------:R-:W-:Y:S01]  /*9680*/  MOV R188, UR10 ;  /* 0x0000000a00bc7c02 */ /* 0x000fe20008000f00 */
[----:B------:R-:W-:Y:S01]  /*9690*/  UIADD3.X UR9, UPT, UPT, URZ, UR53, URZ, UP0, !UPT ;  /* 0x00000035ff097290 */ /* 0x000fe200087fe4ff */
[----:B------:R-:W-:Y:S02]  /*96a0*/  UMOV UR6, UR42 ;  /* 0x0000002a00067c82 */ /* 0x000fe40008000000 */
[----:B------:R-:W-:Y:S01]  /*96b0*/  R2UR UR4, R188 ;  /* 0x00000000bc0472ca */ /* 0x000fe200000e0000 */
[----:B------:R-:W-:Y:S11]  /*96c0*/  UMOV UR7, UR36 ;  /* 0x0000002400077c82 */ /* 0x000ff60008000000 */
[----:B------:R-:W-:Y:S01]  /*96d0*/  @!UPT UIADD3 URZ, UPT, UPT, URZ, URZ, URZ ;  /* 0x000000fffffff290 */ /* 0x000fe2000fffe0ff */
[----:B------:R2:W-:Y:S01]  /*96e0*/  UTMASTG.3D [UR4], [UR8] ;  /* 0x00000004080073b5 */ /* 0x0005e20008010000 */
[----:B------:R0:W-:Y:S01]  /*96f0*/  UTMACMDFLUSH ;  /* 0x00000000000079b7 */ /* 0x0001e20000000000 */
[----:B--2---:R-:W-:Y:S04]  /*9700*/  DEPBAR.LE SB0, 0x1 ;  /* 0x000080400000791a */ /* 0x004fe80000000000 */
.L_x_115:
[----:B------:R-:W-:Y:S05]  /*9710*/  BSYNC.RECONVERGENT B0 ;  /* 0x0000000000007941 */ /* 0x000fea0003800200 */
.L_x_114:
        /* <DEDUP_REMOVED lines=16> */
.L_x_119:
[----:B------:R-:W-:Y:S05]  /*9820*/  BSYNC B0 ;  /* 0x0000000000007941 */ /* 0x000fea0003800000 */
.L_x_118:
        /* <DEDUP_REMOVED lines=20> */
.L_x_117:
[----:B------:R-:W-:Y:S05]  /*9970*/  BSYNC B1 ;  /* 0x0000000000017941 */ /* 0x000fea0003800000 */
.L_x_116:
[----:B--2---:R-:W-:Y:S05]  /*9980*/  VIADD R0, R80, 0xc0 ;  /* 0x000000c050007836 */ /* 0x004fea0000000000 */
        /* <DEDUP_REMOVED lines=20> */
.L_x_121:
[----:B------:R-:W-:Y:S01]  /*9ad0*/  ISETP.NE.AND P0, PT, R189, RZ, PT ;  /* 0x000000ffbd00720c */ /* 0x000fe20003f05270 */
[----:B------:R-:W-:Y:S05]  /*9ae0*/  WARPSYNC.ALL ;  /* 0x0000000000007948 */ /* 0x000fea0003800000 */
[----:B------:R-:W-:Y:S01]  /*9af0*/  R2UR UR4, R80 ;  /* 0x00000000500472ca */ /* 0x000fe200000e0000 */
[----:B------:R-:W-:Y:S01]  /*9b00*/  BSSY.RECONVERGENT B0, `(.L_x_122) ;  /* 0x000011d000007945 */ /* 0x000fe20003800200 */
[----:B---3--:R-:W-:Y:S02]  /*9b10*/  F2FP.F16.E5M2.UNPACK_B R11, R149 ;  /* 0x00000095ff0b723e */ /* 0x008fe400020004ff */
[----:B------:R-:W-:Y:S02]  /*9b20*/  F2FP.F16.E5M2.UNPACK_B R10, R150 ;  /* 0x00000096ff0a723e */ /* 0x000fe400020004ff */
[----:B------:R-:W-:Y:S01]  /*9b30*/  F2FP.F16.E5M2.UNPACK_B R9, R151 ;  /* 0x00000097ff09723e */ /* 0x000fe200020004ff */
[--C-:B------:R-:W-:Y:S01]  /*9b40*/  HADD2.F32 R83, -RZ, R11.reuse.H0_H0 ;  /* 0x2000000bff537230 */ /* 0x100fe20000004100 */
[----:B----4-:R-:W-:Y:S01]  /*9b50*/  F2FP.F16.E5M2.UNPACK_B R8, R152 ;  /* 0x00000098ff08723e */ /* 0x010fe200020004ff */
[----:B------:R-:W-:Y:S01]  /*9b60*/  HADD2.F32 R84, -RZ, R11.H1_H1 ;  /* 0x3000000bff547230 */ /* 0x000fe20000004100 */
[----:B------:R-:W-:Y:S01]  /*9b70*/  F2FP.F16.E5M2.UNPACK_B R7, R153 ;  /* 0x00000099ff07723e */ /* 0x000fe200020004ff */
[--C-:B------:R-:W-:Y:S01]  /*9b80*/  HADD2.F32 R87, -RZ, R10.reuse.H0_H0 ;  /* 0x2000000aff577230 */ /* 0x100fe20000004100 */
[----:B------:R-:W-:Y:S01]  /*9b90*/  F2FP.F16.E5M2.UNPACK_B R6, R154 ;  /* 0x0000009aff06723e */ /* 0x000fe200020004ff */
[----:B------:R-:W-:Y:S01]  /*9ba0*/  HADD2.F32 R88, -RZ, R10.H1_H1 ;  /* 0x3000000aff587230 */ /* 0x000fe20000004100 */
[----:B------:R-:W-:Y:S01]  /*9bb0*/  F2FP.F16.E5M2.UNPACK_B R5, R155 ;  /* 0x0000009bff05723e */ /* 0x000fe200020004ff */
[--C-:B------:R-:W-:Y:S01]  /*9bc0*/  HADD2.F32 R91, -RZ, R9.reuse.H0_H0 ;  /* 0x20000009ff5b7230 */ /* 0x100fe20000004100 */
[----:B-1----:R-:W-:Y:S01]  /*9bd0*/  F2FP.F16.E5M2.UNPACK_B R4, R156 ;  /* 0x0000009cff04723e */ /* 0x002fe200020004ff */
[----:B------:R-:W-:Y:S01]  /*9be0*/  HADD2.F32 R92, -RZ, R9.H1_H1 ;  /* 0x30000009ff5c7230 */ /* 0x000fe20000004100 */
[-C--:B------:R-:W-:Y:S01]  /*9bf0*/  F2FP.F16.E5M2.UNPACK_B R2, R148.reuse ;  /* 0x00000094ff02723e */ /* 0x080fe200020004ff */
[--C-:B------:R-:W-:Y:S01]  /*9c00*/  HADD2.F32 R95, -RZ, R8.reuse.H0_H0 ;  /* 0x20000008ff5f7230 */ /* 0x100fe20000004100 */
[----:B------:R-:W-:Y:S01]  /*9c10*/  F2FP.F16.E5M2.UNPACK_B R148, R148.H1 ;  /* 0x00000094ff94723e */ /* 0x000fe200030004ff */
[----:B------:R-:W-:Y:S01]  /*9c20*/  HADD2.F32 R97, -RZ, R8.H1_H1 ;  /* 0x30000008ff617230 */ /* 0x000fe20000004100 */
[----:B------:R-:W-:Y:S01]  /*9c30*/  F2FP.F16.E5M2.UNPACK_B R149, R149.H1 ;  /* 0x00000095ff95723e */ /* 0x000fe200030004ff */
[--C-:B------:R-:W-:Y:S01]  /*9c40*/  HADD2.F32 R98, -RZ, R7.reuse.H0_H0 ;  /* 0x20000007ff627230 */ /* 0x100fe20000004100 */
[----:B------:R-:W-:Y:S01]  /*9c50*/  F2FP.F16.E5M2.UNPACK_B R150, R150.H1 ;  /* 0x00000096ff96723e */ /* 0x000fe200030004ff */
[----:B------:R-:W-:Y:S01]  /*9c60*/  HADD2.F32 R101, -RZ, R7.H1_H1 ;  /* 0x30000007ff657230 */ /* 0x000fe20000004100 */
[----:B------:R-:W-:Y:S01]  /*9c70*/  F2FP.F16.E5M2.UNPACK_B R151, R151.H1 ;  /* 0x00000097ff97723e */ /* 0x000fe200030004ff */
[--C-:B------:R-:W-:Y:S01]  /*9c80*/  HADD2.F32 R102, -RZ, R6.reuse.H0_H0 ;  /* 0x20000006ff667230 */ /* 0x100fe20000004100 */
[----:B------:R-:W-:Y:S01]  /*9c90*/  F2FP.F16.E5M2.UNPACK_B R138, R163 ;  /* 0x000000a3ff8a723e */ /* 0x000fe200020004ff */
[----:B------:R-:W-:Y:S01]  /*9ca0*/  HADD2.F32 R105, -RZ, R6.H1_H1 ;  /* 0x30000006ff697230 */ /* 0x000fe20000004100 */
[----:B------:R-:W-:Y:S01]  /*9cb0*/  R2UR UR5, R193 ;  /* 0x00000000c10572ca */ /* 0x000fe200000e0000 */
[--C-:B------:R-:W-:Y:S01]  /*9cc0*/  HADD2.F32 R106, -RZ, R5.reuse.H0_H0 ;  /* 0x20000005ff6a7230 */ /* 0x100fe20000004100 */
[----:B------:R-:W-:Y:S01]  /*9cd0*/  F2FP.F16.E5M2.UNPACK_B R116, R157 ;  /* 0x0000009dff74723e */ /* 0x000fe200020004ff */
[----:B------:R-:W-:Y:S01]  /*9ce0*/  HADD2.F32 R109, -RZ, R5.H1_H1 ;  /* 0x30000005ff6d7230 */ /* 0x000fe20000004100 */
[----:B------:R-:W-:Y:S01]  /*9cf0*/  F2FP.F16.E5M2.UNPACK_B R120, R158 ;  /* 0x0000009eff78723e */ /* 0x000fe200020004ff */
[--C-:B------:R-:W-:Y:S01]  /*9d00*/  HADD2.F32 R110, -RZ, R4.reuse.H0_H0 ;  /* 0x20000004ff6e7230 */ /* 0x100fe20000004100 */
[----:B------:R-:W-:Y:S01]  /*9d10*/  F2FP.F16.E5M2.UNPACK_B R124, R159 ;  /* 0x0000009fff7c723e */ /* 0x000fe200020004ff */
[----:B------:R-:W-:Y:S01]  /*9d20*/  HADD2.F32 R113, -RZ, R4.H1_H1 ;  /* 0x30000004ff717230 */ /* 0x000fe20000004100 */
[----:B------:R-:W-:Y:S01]  /*9d30*/  F2FP.F16.E5M2.UNPACK_B R128, R160 ;  /* 0x000000a0ff80723e */ /* 0x000fe200020004ff */
[----:B------:R-:W1:Y:S01]  /*9d40*/  LDTM.x64 R4, tmem[UR4+0xc0] ;  /* 0x0000c004000479ee */ /* 0x000e620008340000 */
[--C-:B------:R-:W-:Y:S01]  /*9d50*/  HADD2.F32 R0, -RZ, R2.reuse.H0_H0 ;  /* 0x20000002ff007230 */ /* 0x100fe20000004100 */
[----:B------:R-:W-:Y:S01]  /*9d60*/  NOP ;  /* 0x0000000000007918 */ /* 0x000fe20000000000 */
[----:B------:R-:W-:Y:S01]  /*9d70*/  HADD2.F32 R2, -RZ, R2.H1_H1 ;  /* 0x30000002ff027230 */ /* 0x000fe20000004100 */
[----:B------:R-:W-:Y:S01]  /*9d80*/  UIADD3 UR5, UPT, UPT, UR5, 0xb0, URZ ;  /* 0x000000b005057890 */ /* 0x000fe2000fffe0ff */
[--C-:B------:R-:W-:Y:S01]  /*9d90*/  HADD2.F32 R86, -RZ, R149.reuse.H1_H1 ;  /* 0x30000095ff567230 */ /* 0x100fe20000004100 */
[----:B------:R-:W-:Y:S01]  /*9da0*/  F2FP.F16.E5M2.UNPACK_B R132, R161 ;  /* 0x000000a1ff84723e */ /* 0x000fe200020004ff */
[--C-:B------:R-:W-:Y:S01]  /*9db0*/  HADD2.F32 R114, -RZ, R116.reuse.H0_H0 ;  /* 0x20000074ff727230 */ /* 0x100fe20000004100 */
[----:B------:R-:W-:Y:S01]  /*9dc0*/  UPRMT UR5, UR37, 0x654, UR5 ;  /* 0x0000065425057896 */ /* 0x000fe20008000005 */
[----:B------:R-:W-:Y:S01]  /*9dd0*/  HADD2.F32 R117, -RZ, R116.H1_H1 ;  /* 0x30000074ff757230 */ /* 0x000fe20000004100 */
[----:B------:R-:W-:Y:S01]  /*9de0*/  F2FP.F16.E5M2.UNPACK_B R136, R162 ;  /* 0x000000a2ff88723e */ /* 0x000fe200020004ff */
[--C-:B------:R-:W-:Y:S01]  /*9df0*/  HADD2.F32 R118, -RZ, R120.reuse.H0_H0 ;  /* 0x20000078ff767230 */ /* 0x100fe20000004100 */
[----:B------:R-:W-:Y:S01]  /*9e00*/  F2FP.F16.E5M2.UNPACK_B R152, R152.H1 ;  /* 0x00000098ff98723e */ /* 0x000fe200030004ff */
[----:B------:R-:W-:Y:S01]  /*9e10*/  HADD2.F32 R121, -RZ, R120.H1_H1 ;  /* 0x30000078ff797230 */ /* 0x000fe20000004100 */
[----:B------:R-:W-:Y:S01]  /*9e20*/  F2FP.F16.E5M2.UNPACK_B R153, R153.H1 ;  /* 0x00000099ff99723e */ /* 0x000fe200030004ff */
[--C-:B------:R-:W-:Y:S01]  /*9e30*/  HADD2.F32 R122, -RZ, R124.reuse.H0_H0 ;  /* 0x2000007cff7a7230 */ /* 0x100fe20000004100 */
[----:B------:R-:W-:Y:S01]  /*9e40*/  F2FP.F16.E5M2.UNPACK_B R154, R154.H1 ;  /* 0x0000009aff9a723e */ /* 0x000fe200030004ff */
[----:B-1----:R-:W-:Y:S01]  /*9e50*/  SYNCS.ARRIVE.TRANS64.RED.A1T0 RZ, [UR5], RZ ;  /* 0x000000ffffff79a7 */ /* 0x002fe20008100405 */
[----:B------:R-:W-:Y:S01]  /*9e60*/  HADD2.F32 R125, -RZ, R124.H1_H1 ;  /* 0x3000007cff7d7230 */ /* 0x000fe20000004100 */
[----:B------:R-:W-:Y:S01]  /*9e70*/  F2FP.F16.E5M2.UNPACK_B R155, R155.H1 ;  /* 0x0000009bff9b723e */ /* 0x000fe200030004ff */
[--C-:B------:R-:W-:Y:S01]  /*9e80*/  HADD2.F32 R126, -RZ, R128.reuse.H0_H0 ;  /* 0x20000080ff7e7230 */ /* 0x100fe20000004100 */
[----:B------:R-:W-:Y:S01]  /*9e90*/  F2FP.F16.E5M2.UNPACK_B R156, R156.H1 ;  /* 0x0000009cff9c723e */ /* 0x000fe200030004ff */
[----:B------:R-:W-:Y:S01]  /*9ea0*/  HADD2.F32 R129, -RZ, R128.H1_H1 ;  /* 0x30000080ff817230 */ /* 0x000fe20000004100 */
[----:B------:R-:W-:Y:S01]  /*9eb0*/  F2FP.F16.E5M2.UNPACK_B R157, R157.H1 ;  /* 0x0000009dff9d723e */ /* 0x000fe200030004ff */
[C---:B------:R-:W-:Y:S01]  /*9ec0*/  FMUL R4, R78.reuse, R4 ;  /* 0x000000044e047220 */ /* 0x040fe20000400000 */
[C---:B------:R-:W-:Y:S01]  /*9ed0*/  FMUL R5, R78.reuse, R5 ;  /* 0x000000054e057220 */ /* 0x040fe20000400000 */
[----:B------:R-:W-:Y:S02]  /*9ee0*/  HADD2.F32 R3, -RZ, R148.H0_H0 ;  /* 0x20000094ff037230 */ /* 0x000fe40000004100 */
        /* <DEDUP_REMOVED lines=11> */
[----:B------:R-:W-:Y:S02]  /*9fa0*/  HADD2.F32 R130, -RZ, R132.H0_H0 ;  /* 0x20000084ff827230 */ /* 0x000fe40000004100 */
[C---:B------:R-:W-:Y:S01]  /*9fb0*/  FMUL R6, R78.reuse, R6 ;  /* 0x000000064e067220 */ /* 0x040fe20000400000 */
[----:B------:R-:W-:Y:S02]  /*9fc0*/  HADD2.F32 R82, -RZ, R148.H1_H1 ;  /* 0x30000094ff527230 */ /* 0x000fe40000004100 */
[C---:B------:R-:W-:Y:S01]  /*9fd0*/  FMUL R7, R78.reuse, R7 ;  /* 0x000000074e077220 */ /* 0x040fe20000400000 */
[----:B------:R-:W-:Y:S02]  /*9fe0*/  HADD2.F32 R85, -RZ, R149.H0_H0 ;  /* 0x20000095ff557230 */ /* 0x000fe40000004100 */
[C---:B------:R-:W-:Y:S01]  /*9ff0*/  FFMA R6, R81.reuse, R3, R6 ;  /* 0x0000000351067223 */ /* 0x040fe20000000006 */
[----:B------:R-:W-:Y:S02]  /*a000*/  HADD2.F32 R133, -RZ, R132.H1_H1 ;  /* 0x30000084ff857230 */ /* 0x000fe40000004100 */
[C---:B------:R-:W-:Y:S01]  /*a010*/  FFMA R7, R81.reuse, R82, R7 ;  /* 0x0000005251077223 */ /* 0x040fe20000000007 */
[C---:B------:R-:W-:Y:S01]  /*a020*/  FFMA R8, R81.reuse, R83, R8 ;  /* 0x0000005351087223 */ /* 0x040fe20000000008 */
[C---:B------:R-:W-:Y:S01]  /*a030*/  FFMA R9, R81.reuse, R84, R9 ;  /* 0x0000005451097223 */ /* 0x040fe20000000009 */
[--C-:B------:R-:W-:Y:S02]  /*a040*/  HADD2.F32 R82, -RZ, R138.reuse.H0_H0 ;  /* 0x2000008aff527230 */ /* 0x100fe40000004100 */
[C---:B------:R-:W-:Y:S01]  /*a050*/  FMUL R10, R78.reuse, R10 ;  /* 0x0000000a4e0a7220 */ /* 0x040fe20000400000 */
[----:B------:R-:W-:Y:S02]  /*a060*/  HADD2.F32 R83, -RZ, R138.H1_H1 ;  /* 0x3000008aff537230 */ /* 0x000fe40000004100 */
[C---:B------:R-:W-:Y:S01]  /*a070*/  FMUL R11, R78.reuse, R11 ;  /* 0x0000000b4e0b7220 */ /* 0x040fe20000400000 */
[----:B------:R-:W-:Y:S02]  /*a080*/  HADD2.F32 R89, -RZ, R150.H0_H0 ;  /* 0x20000096ff597230 */ /* 0x000fe40000004100 */
[C---:B------:R-:W-:Y:S01]  /*a090*/  FFMA R10, R81.reuse, R85, R10 ;  /* 0x00000055510a7223 */ /* 0x040fe2000000000a */
[--C-:B------:R-:W-:Y:S02]  /*a0a0*/  HADD2.F32 R134, -RZ, R136.reuse.H0_H0 ;  /* 0x20000088ff867230 */ /* 0x100fe40000004100 */
[C---:B------:R-:W-:Y:S01]  /*a0b0*/  FFMA R11, R81.reuse, R86, R11 ;  /* 0x00000056510b7223 */ /* 0x040fe2000000000b */
[C---:B------:R-:W-:Y:S01]  /*a0c0*/  FFMA R12, R81.reuse, R87, R12 ;  /* 0x00000057510c7223 */ /* 0x040fe2000000000c */
[----:B------:R-:W-:Y:S01]  /*a0d0*/  FFMA R13, R81, R88, R13 ;  /* 0x00000058510d7223 */ /* 0x000fe2000000000d */
[----:B------:R-:W-:Y:S01]  /*a0e0*/  F2FP.SATFINITE.E5M2.F32.PACK_AB_MERGE_C R86, R7, R6, RZ ;  /* 0x000000060756723e */ /* 0x000fe200048060ff */
[C---:B------:R-:W-:Y:S01]  /*a0f0*/  FMUL R7, R78.reuse, R24 ;  /* 0x000000184e077220 */ /* 0x040fe20000400000 */
[----:B------:R-:W-:Y:S01]  /*a100*/  F2FP.SATFINITE.E5M2.F32.PACK_AB_MERGE_C R138, R11, R10, RZ ;  /* 0x0000000a0b8a723e */ /* 0x000fe200048060ff */
[C---:B------:R-:W-:Y:S01]  /*a110*/  FMUL R10, R78.reuse, R25 ;  /* 0x000000194e0a7220 */ /* 0x040fe20000400000 */
[C---:B------:R-:W-:Y:S01]  /*a120*/  FMUL R25, R78.reuse, R32 ;  /* 0x000000204e197220 */ /* 0x040fe20000400000 */
[----:B------:R-:W-:Y:S02]  /*a130*/  HADD2.F32 R137, -RZ, R136.H1_H1 ;  /* 0x30000088ff897230 */ /* 0x000fe40000004100 */
[C---:B------:R-:W-:Y:S01]  /*a140*/  FMUL R14, R78.reuse, R14 ;  /* 0x0000000e4e0e7220 */ /* 0x040fe20000400000 */
[----:B------:R-:W-:Y:S02]  /*a150*/  HADD2.F32 R90, -RZ, R150.H1_H1 ;  /* 0x30000096ff5a7230 */ /* 0x000fe40000004100 */
[C---:B------:R-:W-:Y:S01]  /*a160*/  FMUL R15, R78.reuse, R15 ;  /* 0x0000000f4e0f7220 */ /* 0x040fe20000400000 */
[--C-:B------:R-:W-:Y:S02]  /*a170*/  HADD2.F32 R93, -RZ, R151.reuse.H0_H0 ;  /* 0x20000097ff5d7230 */ /* 0x100fe40000004100 */
[C---:B------:R-:W-:Y:S01]  /*a180*/  FFMA R14, R81.reuse, R89, R14 ;  /* 0x00000059510e7223 */ /* 0x040fe2000000000e */
[----:B------:R-:W-:Y:S02]  /*a190*/  HADD2.F32 R94, -RZ, R151.H1_H1 ;  /* 0x30000097ff5e7230 */ /* 0x000fe40000004100 */
[C---:B------:R-:W-:Y:S01]  /*a1a0*/  FFMA R15, R81.reuse, R90, R15 ;  /* 0x0000005a510f7223 */ /* 0x040fe2000000000f */
[C---:B------:R-:W-:Y:S01]  /*a1b0*/  FFMA R16, R81.reuse, R91, R16 ;  /* 0x0000005b51107223 */ /* 0x040fe20000000010 */
[----:B------:R-:W-:Y:S01]  /*a1c0*/  FFMA R17, R81, R92, R17 ;  /* 0x0000005c51117223 */ /* 0x000fe20000000011 */
[C---:B------:R-:W-:Y:S01]  /*a1d0*/  FMUL R18, R78.reuse, R18 ;  /* 0x000000124e127220 */ /* 0x040fe20000400000 */
[C---:B------:R-:W-:Y:S01]  /*a1e0*/  FMUL R19, R78.reuse, R19 ;  /* 0x000000134e137220 */ /* 0x040fe20000400000 */
[--C-:B------:R-:W-:Y:S01]  /*a1f0*/  HADD2.F32 R96, -RZ, R152.reuse.H0_H0 ;  /* 0x20000098ff607230 */ /* 0x100fe20000004100 */
[----:B------:R-:W-:Y:S01]  /*a200*/  F2FP.SATFINITE.E5M2.F32.PACK_AB_MERGE_C R14, R15, R14, RZ ;  /* 0x0000000e0f0e723e */ /* 0x000fe200048060ff */
[C---:B------:R-:W-:Y:S01]  /*a210*/  FFMA R18, R81.reuse, R93, R18 ;  /* 0x0000005d51127223 */ /* 0x040fe20000000012 */
[C---:B------:R-:W-:Y:S01]  /*a220*/  FFMA R19, R81.reuse, R94, R19 ;  /* 0x0000005e51137223 */ /* 0x040fe20000000013 */
[C---:B------:R-:W-:Y:S01]  /*a230*/  FFMA R0, R81.reuse, R95, R0 ;  /* 0x0000005f51007223 */ /* 0x040fe20000000000 */
[----:B------:R-:W-:Y:S01]  /*a240*/  FFMA R2, R81, R97, R2 ;  /* 0x0000006151027223 */ /* 0x000fe20000000002 */
[----:B------:R-:W-:Y:S02]  /*a250*/  HADD2.F32 R99, -RZ, R152.H1_H1 ;  /* 0x30000098ff637230 */ /* 0x000fe40000004100 */
[C---:B------:R-:W-:Y:S01]  /*a260*/  FMUL R3, R78.reuse, R22 ;  /* 0x000000164e037220 */ /* 0x040fe20000400000 */
[----:B------:R-:W-:Y:S01]  /*a270*/  F2FP.SATFINITE.E5M2.F32.PACK_AB_MERGE_C R18, R19, R18, RZ ;  /* 0x000000121312723e */ /* 0x000fe200048060ff */
[C---:B------:R-:W-:Y:S01]  /*a280*/  FMUL R22, R78.reuse, R29 ;  /* 0x0000001d4e167220 */ /* 0x040fe20000400000 */
[C---:B------:R-:W-:Y:S01]  /*a290*/  FMUL R29, R78.reuse, R36 ;  /* 0x000000244e1d7220 */ /* 0x040fe20000400000 */
[C---:B------:R-:W-:Y:S01]  /*a2a0*/  FFMA R3, R81.reuse, R96, R3 ;  /* 0x0000006051037223 */ /* 0x040fe20000000003 */
[C---:B------:R-:W-:Y:S01]  /*a2b0*/  FMUL R6, R78.reuse, R23 ;  /* 0x000000174e067220 */ /* 0x040fe20000400000 */
[--C-:B------:R-:W-:Y:S02]  /*a2c0*/  HADD2.F32 R100, -RZ, R153.reuse.H0_H0 ;  /* 0x20000099ff647230 */ /* 0x100fe40000004100 */
[C---:B------:R-:W-:Y:S01]  /*a2d0*/  FMUL R11, R78.reuse, R26 ;  /* 0x0000001a4e0b7220 */ /* 0x040fe20000400000 */
[----:B------:R-:W-:Y:S02]  /*a2e0*/  HADD2.F32 R103, -RZ, R153.H1_H1 ;  /* 0x30000099ff677230 */ /* 0x000fe40000004100 */
[C---:B------:R-:W-:Y:S01]  /*a2f0*/  FFMA R6, R81.reuse, R99, R6 ;  /* 0x0000006351067223 */ /* 0x040fe20000000006 */
[C---:B------:R-:W-:Y:S01]  /*a300*/  FFMA R7, R81.reuse, R98, R7 ;  /* 0x0000006251077223 */ /* 0x040fe20000000007 */
[C---:B------:R-:W-:Y:S01]  /*a310*/  FFMA R10, R81.reuse, R101, R10 ;  /* 0x00000065510a7223 */ /* 0x040fe2000000000a */
[C---:B------:R-:W-:Y:S01]  /*a320*/  FFMA R11, R81.reuse, R100, R11 ;  /* 0x00000064510b7223 */ /* 0x040fe2000000000b */
[----:B------:R-:W-:Y:S01]  /*a330*/  FMUL R26, R78, R33 ;  /* 0x000000214e1a7220 */ /* 0x000fe20000400000 */
[----:B------:R-:W-:Y:S01]  /*a340*/  F2FP.SATFINITE.E5M2.F32.PACK_AB_MERGE_C R3, R6, R3, RZ ;  /* 0x000000030603723e */ /* 0x000fe200048060ff */
[C---:B------:R-:W-:Y:S01]  /*a350*/  FMUL R33, R78.reuse, R40 ;  /* 0x000000284e217220 */ /* 0x040fe20000400000 */
        /* <DEDUP_REMOVED lines=8> */
[C---:B------:R-:W-:Y:S01]  /*a3e0*/  FMUL R30, R78.reuse, R37 ;  /* 0x000000254e1e7220 */ /* 0x040fe20000400000 */
[C---:B------:R-:W-:Y:S01]  /*a3f0*/  FMUL R37, R78.reuse, R44 ;  /* 0x0000002c4e257220 */ /* 0x040fe20000400000 */
[C---:B------:R-:W-:Y:S01]  /*a400*/  FMUL R24, R78.reuse, R31 ;  /* 0x0000001f4e187220 */ /* 0x040fe20000400000 */
[----:B------:R-:W-:Y:S01]  /*a410*/  F2FP.F16.E5M2.UNPACK_B R158, R158.H1 ;  /* 0x0000009eff9e723e */ /* 0x000fe200030004ff */
[--C-:B------:R-:W-:Y:S02]  /*a420*/  HADD2.F32 R108, -RZ, R155.reuse.H0_H0 ;  /* 0x2000009bff6c7230 */ /* 0x100fe40000004100 */
[----:B------:R-:W-:Y:S01]  /*a430*/  FMUL R27, R78, R34 ;  /* 0x000000224e1b7220 */ /* 0x000fe20000400000 */
[----:B------:R-:W-:Y:S02]  /*a440*/  HADD2.F32 R111, -RZ, R155.H1_H1 ;  /* 0x3000009bff6f7230 */ /* 0x000fe40000004100 */
[C---:B------:R-:W-:Y:S01]  /*a450*/  FFMA R24, R81.reuse, R107, R24 ;  /* 0x0000006b51187223 */ /* 0x040fe20000000018 */
[----:B------:R-:W-:Y:S01]  /*a460*/  F2FP.F16.E5M2.UNPACK_B R159, R159.H1 ;  /* 0x0000009fff9f723e */ /* 0x000fe200030004ff */
[C---:B------:R-:W-:Y:S01]  /*a470*/  FFMA R25, R81.reuse, R106, R25 ;  /* 0x0000006a51197223 */ /* 0x040fe20000000019 */
[C---:B------:R-:W-:Y:S01]  /*a480*/  FFMA R26, R81.reuse, R109, R26 ;  /* 0x0000006d511a7223 */ /* 0x040fe2000000001a */
[----:B------:R-:W-:Y:S01]  /*a490*/  F2FP.F16.E5M2.UNPACK_B R160, R160.H1 ;  /* 0x000000a0ffa0723e */ /* 0x000fe200030004ff */
[C---:B------:R-:W-:Y:S01]  /*a4a0*/  FFMA R27, R81.reuse, R108, R27 ;  /* 0x0000006c511b7223 */ /* 0x040fe2000000001b */
[----:B------:R-:W-:Y:S01]  /*a4b0*/  F2FP.SATFINITE.E5M2.F32.PACK_AB_MERGE_C R6, R24, R23, RZ ;  /* 0x000000171806723e */ /* 0x000fe200048060ff */
[C---:B------:R-:W-:Y:S01]  /*a4c0*/  FMUL R34, R78.reuse, R41 ;  /* 0x000000294e227220 */ /* 0x040fe20000400000 */
[C---:B------:R-:W-:Y:S01]  /*a4d0*/  FMUL R41, R78.reuse, R48 ;  /* 0x000000304e297220 */ /* 0x040fe20000400000 */
[----:B------:R-:W-:Y:S01]  /*a4e0*/  FMUL R28, R78, R35 ;  /* 0x000000234e1c7220 */ /* 0x000fe20000400000 */
[----:B------:R-:W-:Y:S01]  /*a4f0*/  F2FP.F16.E5M2.UNPACK_B R161, R161.H1 ;  /* 0x000000a1ffa1723e */ /* 0x000fe200030004ff */
[--C-:B------:R-:W-:Y:S01]  /*a500*/  HADD2.F32 R112, -RZ, R156.reuse.H0_H0 ;  /* 0x2000009cff707230 */ /* 0x100fe20000004100 */
[----:B------:R-:W-:Y:S01]  /*a510*/  F2FP.SATFINITE.E5M2.F32.PACK_AB_MERGE_C R6, R22, R21, R6 ;  /* 0x000000151606723e */ /* 0x000fe20004806006 */
[C---:B------:R-:W-:Y:S01]  /*a520*/  FFMA R28, R81.reuse, R111, R28 ;  /* 0x0000006f511c7223 */ /* 0x040fe2000000001c */
[C---:B------:R-:W-:Y:S01]  /*a530*/  FFMA R29, R81.reuse, R110, R29 ;  /* 0x0000006e511d7223 */ /* 0x040fe2000000001d */
[C---:B------:R-:W-:Y:S01]  /*a540*/  FFMA R30, R81.reuse, R113, R30 ;  /* 0x00000071511e7223 */ /* 0x040fe2000000001e */
[----:B------:R-:W-:Y:S02]  /*a550*/  HADD2.F32 R115, -RZ, R156.H1_H1 ;  /* 0x3000009cff737230 */ /* 0x000fe40000004100 */
[C---:B------:R-:W-:Y:S01]  /*a560*/  FMUL R31, R78.reuse, R38 ;  /* 0x000000264e1f7220 */ /* 0x040fe20000400000 */
[----:B------:R-:W-:Y:S01]  /*a570*/  F2FP.F16.E5M2.UNPACK_B R162, R162.H1 ;  /* 0x000000a2ffa2723e */ /* 0x000fe200030004ff */
[C---:B------:R-:W-:Y:S01]  /*a580*/  FMUL R38, R78.reuse, R45 ;  /* 0x0000002d4e267220 */ /* 0x040fe20000400000 */
[C---:B------:R-:W-:Y:S01]  /*a590*/  FMUL R45, R78.reuse, R52 ;  /* 0x000000344e2d7220 */ /* 0x040fe20000400000 */
[----:B------:R-:W-:Y:S01]  /*a5a0*/  F2FP.F16.E5M2.UNPACK_B R163, R163.H1 ;  /* 0x000000a3ffa3723e */ /* 0x000fe200030004ff */
[----:B------:R-:W-:Y:S01]  /*a5b0*/  FFMA R31, R81, R112, R31 ;  /* 0x00000070511f7223 */ /* 0x000fe2000000001f */
[----:B------:R-:W-:Y:S01]  /*a5c0*/  FMUL R52, R78, R59 ;  /* 0x0000003b4e347220 */ /* 0x000fe20000400000 */
[----:B------:R-:W-:Y:S01]  /*a5d0*/  IADD3 R76, PT, PT, R76, 0x1, RZ ;  /* 0x000000014c4c7810 */ /* 0x000fe20007ffe0ff */
[C---:B------:R-:W-:Y:S01]  /*a5e0*/  FMUL R59, R78.reuse, R66 ;  /* 0x000000424e3b7220 */ /* 0x040fe20000400000 */
[----:B------:R-:W-:Y:S01]  /*a5f0*/  F2FP.SATFINITE.E5M2.F32.PACK_AB_MERGE_C R66, R13, R12, R14 ;  /* 0x0000000c0d42723e */ /* 0x000fe2000480600e */
[C---:B------:R-:W-:Y:S01]  /*a600*/  FMUL R32, R78.reuse, R39 ;  /* 0x000000274e207220 */ /* 0x040fe20000400000 */
[--C-:B------:R-:W-:Y:S02]  /*a610*/  HADD2.F32 R116, -RZ, R157.reuse.H0_H0 ;  /* 0x2000009dff747230 */ /* 0x100fe40000004100 */
[C---:B------:R-:W-:Y:S01]  /*a620*/  FMUL R35, R78.reuse, R42 ;  /* 0x0000002a4e237220 */ /* 0x040fe20000400000 */
[----:B------:R-:W-:Y:S02]  /*a630*/  HADD2.F32 R119, -RZ, R157.H1_H1 ;  /* 0x3000009dff777230 */ /* 0x000fe40000004100 */
[C---:B------:R-:W-:Y:S01]  /*a640*/  FFMA R32, R81.reuse, R115, R32 ;  /* 0x0000007351207223 */ /* 0x040fe20000000020 */
[----:B------:R-:W-:Y:S01]  /*a650*/  FMUL R36, R78, R43 ;  /* 0x0000002b4e247220 */ /* 0x000fe20000400000 */
[C---:B------:R-:W-:Y:S01]  /*a660*/  FFMA R33, R81.reuse, R114, R33 ;  /* 0x0000007251217223 */ /* 0x040fe20000000021 */
[C---:B------:R-:W-:Y:S01]  /*a670*/  FFMA R34, R81.reuse, R117, R34 ;  /* 0x0000007551227223 */ /* 0x040fe20000000022 */
[--C-:B------:R-:W-:Y:S01]  /*a680*/  HADD2.F32 R120, -RZ, R158.reuse.H0_H0 ;  /* 0x2000009eff787230 */ /* 0x100fe20000004100 */
[----:B------:R-:W-:Y:S01]  /*a690*/  F2FP.SATFINITE.E5M2.F32.PACK_AB_MERGE_C R32, R32, R31, RZ ;  /* 0x0000001f2020723e */ /* 0x000fe200048060ff */
[C---:B------:R-:W-:Y:S01]  /*a6a0*/  FFMA R35, R81.reuse, R116, R35 ;  /* 0x0000007451237223 */ /* 0x040fe20000000023 */
[----:B------:R-:W-:Y:S02]  /*a6b0*/  HADD2.F32 R123, -RZ, R158.H1_H1 ;  /* 0x3000009eff7b7230 */ /* 0x000fe40000004100 */
[----:B------:R-:W-:Y:S01]  /*a6c0*/  FMUL R39, R78, R46 ;  /* 0x0000002e4e277220 */ /* 0x000fe20000400000 */
[----:B------:R-:W-:Y:S01]  /*a6d0*/  F2FP.SATFINITE.E5M2.F32.PACK_AB_MERGE_C R32, R30, R29, R32 ;  /* 0x0000001d1e20723e */ /* 0x000fe20004806020 */
[C---:B------:R-:W-:Y:S01]  /*a6e0*/  FFMA R36, R81.reuse, R119, R36 ;  /* 0x0000007751247223 */ /* 0x040fe20000000024 */
[C---:B------:R-:W-:Y:S01]  /*a6f0*/  FMUL R40, R78.reuse, R47 ;  /* 0x0000002f4e287220 */ /* 0x040fe20000400000 */
[C---:B------:R-:W-:Y:S01]  /*a700*/  FFMA R37, R81.reuse, R118, R37 ;  /* 0x0000007651257223 */ /* 0x040fe20000000025 */
[C---:B------:R-:W-:Y:S01]  /*a710*/  FFMA R38, R81.reuse, R121, R38 ;  /* 0x0000007951267223 */ /* 0x040fe20000000026 */
[C---:B------:R-:W-:Y:S01]  /*a720*/  FMUL R42, R78.reuse, R49 ;  /* 0x000000314e2a7220 */ /* 0x040fe20000400000 */
        /* <DEDUP_REMOVED lines=8> */
[C---:B------:R-:W-:Y:S01]  /*a7b0*/  FMUL R57, R78.reuse, R64 ;  /* 0x000000404e397220 */ /* 0x040fe20000400000 */
[----:B------:R-:W-:Y:S01]  /*a7c0*/  FFMA R42, R81, R125, R42 ;  /* 0x0000007d512a7223 */ /* 0x000fe2000000002a */
[C---:B------:R-:W-:Y:S01]  /*a7d0*/  FMUL R46, R78.reuse, R53 ;  /* 0x000000354e2e7220 */ /* 0x040fe20000400000 */
[--C-:B------:R-:W-:Y:S01]  /*a7e0*/  HADD2.F32 R128, -RZ, R160.reuse.H0_H0 ;  /* 0x200000a0ff807230 */ /* 0x100fe20000004100 */
[----:B------:R-:W-:Y:S01]  /*a7f0*/  F2FP.SATFINITE.E5M2.F32.PACK_AB_MERGE_C R64, R5, R4, R86 ;  /* 0x000000040540723e */ /* 0x000fe20004806056 */
[C---:B------:R-:W-:Y:S01]  /*a800*/  FMUL R51, R78.reuse, R58 ;  /* 0x0000003a4e337220 */ /* 0x040fe20000400000 */
[C---:B------:R-:W-:Y:S01]  /*a810*/  FMUL R53, R78.reuse, R60 ;  /* 0x0000003c4e357220 */ /* 0x040fe20000400000 */
[C---:B------:R-:W-:Y:S01]  /*a820*/  FFMA R43, R81.reuse, R124, R43 ;  /* 0x0000007c512b7223 */ /* 0x040fe2000000002b */
[----:B------:R-:W-:Y:S02]  /*a830*/  HADD2.F32 R131, -RZ, R160.H1_H1 ;  /* 0x300000a0ff837230 */ /* 0x000fe40000004100 */
[C---:B------:R-:W-:Y:S01]  /*a840*/  FMUL R47, R78.reuse, R54 ;  /* 0x000000364e2f7220 */ /* 0x040fe20000400000 */
[C---:B------:R-:W-:Y:S01]  /*a850*/  FMUL R58, R78.reuse, R65 ;  /* 0x000000414e3a7220 */ /* 0x040fe20000400000 */
[----:B------:R-:W-:Y:S01]  /*a860*/  FMUL R60, R78, R67 ;  /* 0x000000434e3c7220 */ /* 0x000fe20000400000 */
[----:B------:R-:W-:Y:S01]  /*a870*/  F2FP.SATFINITE.E5M2.F32.PACK_AB_MERGE_C R5, R20, R11, RZ ;  /* 0x0000000b1405723e */ /* 0x000fe200048060ff */
[----:B------:R-:W-:Y:S01]  /*a880*/  FFMA R44, R81, R127, R44 ;  /* 0x0000007f512c7223 */ /* 0x000fe2000000002c */
[C---:B------:R-:W-:Y:S01]  /*a890*/  FMUL R48, R78.reuse, R55 ;  /* 0x000000374e307220 */ /* 0x040fe20000400000 */
[----:B------:R-:W-:Y:S01]  /*a8a0*/  F2FP.SATFINITE.E5M2.F32.PACK_AB_MERGE_C R65, R9, R8, R138 ;  /* 0x000000080941723e */ /* 0x000fe2000480608a */
[----:B------:R-:W-:Y:S01]  /*a8b0*/  FFMA R45, R81, R126, R45 ;  /* 0x0000007e512d7223 */ /* 0x000fe2000000002d */
[----:B------:R-:W-:Y:S01]  /*a8c0*/  F2FP.SATFINITE.E5M2.F32.PACK_AB_MERGE_C R67, R17, R16, R18 ;  /* 0x000000101143723e */ /* 0x000fe20004806012 */
[----:B------:R-:W-:Y:S01]  /*a8d0*/  FMUL R49, R78, R56 ;  /* 0x000000384e317220 */ /* 0x000fe20000400000 */
[C---:B------:R-:W-:Y:S01]  /*a8e0*/  FFMA R46, R81.reuse, R129, R46 ;  /* 0x00000081512e7223 */ /* 0x040fe2000000002e */
[--C-:B------:R-:W-:Y:S02]  /*a8f0*/  HADD2.F32 R132, -RZ, R161.reuse.H0_H0 ;  /* 0x200000a1ff847230 */ /* 0x100fe40000004100 */
[C---:B------:R-:W-:Y:S01]  /*a900*/  FFMA R47, R81.reuse, R128, R47 ;  /* 0x00000080512f7223 */ /* 0x040fe2000000002f */
[----:B------:R1:W-:Y:S01]  /*a910*/  STS.128 [R172+UR49+0xa200], R64 ;  /* 0x00a20040ac007988 */ /* 0x0003e20008000c31 */
[----:B------:R-:W-:Y:S01]  /*a920*/  HADD2.F32 R135, -RZ, R161.H1_H1 ;  /* 0x300000a1ff877230 */ /* 0x000fe20000004100 */
[----:B------:R-:W-:Y:S01]  /*a930*/  F2FP.SATFINITE.E5M2.F32.PACK_AB_MERGE_C R5, R10, R7, R5 ;  /* 0x000000070a05723e */ /* 0x000fe20004806005 */
[C---:B------:R-:W-:Y:S01]  /*a940*/  FFMA R48, R81.reuse, R131, R48 ;  /* 0x0000008351307223 */ /* 0x040fe20000000030 */
[----:B------:R-:W-:Y:S01]  /*a950*/  F2FP.SATFINITE.E5M2.F32.PACK_AB_MERGE_C R7, R28, R27, RZ ;  /* 0x0000001b1c07723e */ /* 0x000fe200048060ff */
        /* <DEDUP_REMOVED lines=8> */
[----:B------:R-:W-:Y:S01]  /*a9e0*/  FMUL R56, R78, R63 ;  /* 0x0000003f4e387220 */ /* 0x000fe20000400000 */
[----:B------:R-:W-:Y:S01]  /*a9f0*/  F2FP.SATFINITE.E5M2.F32.PACK_AB_MERGE_C R4, R2, R0, R3 ;  /* 0x000000000204723e */ /* 0x000fe20004806003 */
[C---:B------:R-:W-:Y:S01]  /*aa00*/  FFMA R53, R81.reuse, R134, R53 ;  /* 0x0000008651357223 */ /* 0x040fe20000000035 */
[----:B------:R-:W-:Y:S01]  /*aa10*/  F2FP.SATFINITE.E5M2.F32.PACK_AB_MERGE_C R7, R26, R25, R7 ;  /* 0x000000191a07723e */ /* 0x000fe20004806007 */
[C---:B------:R-:W-:Y:S01]  /*aa20*/  FFMA R54, R81.reuse, R137, R54 ;  /* 0x0000008951367223 */ /* 0x040fe20000000036 */
[--C-:B------:R-:W-:Y:S02]  /*aa30*/  HADD2.F32 R84, -RZ, R163.reuse.H0_H0 ;  /* 0x200000a3ff547230 */ /* 0x100fe40000004100 */
[C---:B------:R-:W-:Y:S01]  /*aa40*/  FFMA R55, R81.reuse, R136, R55 ;  /* 0x0000008851377223 */ /* 0x040fe20000000037 */
[----:B------:R-:W-:Y:S01]  /*aa50*/  HADD2.F32 R85, -RZ, R163.H1_H1 ;  /* 0x300000a3ff557230 */ /* 0x000fe20000004100 */
[----:B------:R1:W-:Y:S01]  /*aa60*/  STS.128 [R192+0xa010], R4 ;  /* 0x00a01004c0007388 */ /* 0x0003e20000000c00 */
[----:B------:R-:W-:Y:S01]  /*aa70*/  F2FP.SATFINITE.E5M2.F32.PACK_AB_MERGE_C R35, R36, R35, RZ ;  /* 0x000000232423723e */ /* 0x000fe200048060ff */
[C---:B------:R-:W-:Y:S01]  /*aa80*/  FFMA R56, R81.reuse, R139, R56 ;  /* 0x0000008b51387223 */ /* 0x040fe20000000038 */
[----:B------:R-:W-:Y:S01]  /*aa90*/  F2FP.SATFINITE.E5M2.F32.PACK_AB_MERGE_C R39, R40, R39, RZ ;  /* 0x000000272827723e */ /* 0x000fe200048060ff */
[C---:B------:R-:W-:Y:S01]  /*aaa0*/  FFMA R57, R81.reuse, R82, R57 ;  /* 0x0000005251397223 */ /* 0x040fe20000000039 */
[----:B------:R-:W-:Y:S01]  /*aab0*/  F2FP.SATFINITE.E5M2.F32.PACK_AB_MERGE_C R43, R44, R43, RZ ;  /* 0x0000002b2c2b723e */ /* 0x000fe200048060ff */
[C---:B------:R-:W-:Y:S01]  /*aac0*/  FFMA R58, R81.reuse, R83, R58 ;  /* 0x00000053513a7223 */ /* 0x040fe2000000003a */
[C---:B------:R-:W-:Y:S01]  /*aad0*/  FFMA R59, R81.reuse, R84, R59 ;  /* 0x00000054513b7223 */ /* 0x040fe2000000003b */
[----:B------:R-:W-:Y:S01]  /*aae0*/  F2FP.SATFINITE.E5M2.F32.PACK_AB_MERGE_C R33, R34, R33, R35 ;  /* 0x000000212221723e */ /* 0x000fe20004806023 */
        /* <DEDUP_REMOVED lines=11> */
[----:B------:R-:W-:Y:S05]  /*aba0*/  F2FP.SATFINITE.E5M2.F32.PACK_AB_MERGE_C R51, R58, R57, R59 ;  /* 0x000000393a33723e */ /* 0x000fea000480603b */
        /* <DEDUP_REMOVED lines=18> */
.L_x_123:
[----:B------:R-:W-:Y:S05]  /*acd0*/  BSYNC.RECONVERGENT B0 ;  /* 0x0000000000007941 */ /* 0x000fea0003800200 */
.L_x_122:
[----:B------:R-:W-:Y:S01]  /*ace0*/  BAR.SYNC.DEFER_BLOCKING 0x1, 0x80 ;  /* 0x0042000000007b1d */ /* 0x000fe20000010000 */
[----:B------:R-:W-:Y:S01]  /*acf0*/  ISETP.NE.AND P2, PT, R190, RZ, PT ;  /* 0x000000ffbe00720c */ /* 0x000fe20003f45270 */
[----:B------:R-:W-:Y:S01]  /*ad00*/  IMAD.IADD R20, R75, 0x1, R147 ;  /* 0x000000014b147824 */ /* 0x000fe200078e0293 */
[----:B------:R-:W-:Y:S01]  /*ad10*/  ISETP.NE.AND P0, PT, R191, 0x2, PT ;  /* 0x00000002bf00780c */ /* 0x000fe20003f05270 */
[----:B------:R-:W-:Y:S01]  /*ad20*/  IMAD.IADD R21, R77, 0x1, R170 ;  /* 0x000000014d157824 */ /* 0x000fe200078e02aa */
[----:B------:R-:W-:Y:S02]  /*ad30*/  ISETP.NE.AND P1, PT, R76, 0x2, PT ;  /* 0x000000024c00780c */ /* 0x000fe40003f25270 */
[----:B------:R-:W-:Y:S02]  /*ad40*/  SEL R3, RZ, 0x1, P0 ;  /* 0x00000001ff037807 */ /* 0x000fe40000000000 */
[----:B------:R-:W-:Y:S02]  /*ad50*/  SEL R0, RZ, 0x1, P1 ;  /* 0x00000001ff007807 */ /* 0x000fe40000800000 */
[----:B------:R-:W-:Y:S02]  /*ad60*/  LOP3.LUT R182, R182, R3, RZ, 0x3c, !PT ;  /* 0x00000003b6b67212 */ /* 0x000fe400078e3cff */
[----:B------:R-:W-:Y:S02]  /*ad70*/  LOP3.LUT R183, R183, R0, RZ, 0x3c, !PT ;  /* 0x00000000b7b77212 */ /* 0x000fe400078e3cff */
[----:B------:R-:W-:Y:S02]  /*ad80*/  @P2 R2UR UR36, R179 ;  /* 0x00000000b32422ca */ /* 0x000fe400000e0000 */
[----:B------:R-:W-:Y:S02]  /*ad90*/  SEL R191, R191, RZ, P0 ;  /* 0x000000ffbfbf7207 */ /* 0x000fe40000000000 */
[----:B------:R-:W-:Y:S01]  /*ada0*/  SEL R76, R76, RZ, P1 ;  /* 0x000000ff4c4c7207 */ /* 0x000fe20000800000 */
[----:B------:R-:W-:Y:S10]  /*adb0*/  @P2 BRA `(.L_x_124) ;  /* 0xffffff9800d82947 */ /* 0x000ff4000383ffff */
[----:B------:R-:W-:Y:S05]  /*adc0*/  EXIT ;  /* 0x000000000000794d */ /* 0x000fea0003800000 */
.L_x_19:
[----:B--2---:R2:W1:Y:S02]  /*add0*/  SYNCS.PHASECHK.TRANS64.TRYWAIT P0, [R3+URZ+0xd0], R2 ;  /* 0x0000d002030075a7 */ /* 0x00446400080011ff */
[----:B-1----:R-:W-:Y:S05]  /*ade0*/  @!P0 NANOSLEEP.SYNCS 0x989680 ;  /* 0x009896800000895d */ /* 0x002fea0003900000 */
[----:B------:R-:W1:Y:S02]  /*adf0*/  @!P0 SYNCS.PHASECHK.TRANS64 P0, [R3+URZ+0xd0], R2 ;  /* 0x0000d002030085a7 */ /* 0x000e6400080010ff */
[----:B-1----:R-:W-:Y:S05]  /*ae00*/  @!P0 BRA `(.L_x_19) ;  /* 0xfffffffc00f08947 */ /* 0x002fea000383ffff */
[----:B------:R-:W-:Y:S05]  /*ae10*/  BRA `(.L_x_125) ;  /* 0xffffff6400d87947 */ /* 0x000fea000383ffff */
.L_x_22:
[----:B-1----:R-:W-:-:S07]  /*ae20*/  MOV R2, UR33 ;  /* 0x0000002100027c02 */ /* 0x002fce0008000f00 */
.L_x_126:
[----:B-1----:R1:W2:Y:S02]  /*ae30*/  SYNCS.PHASECHK.TRANS64.TRYWAIT P0, [R2+URZ+0x18], R5 ;  /* 0x00001805020075a7 */ /* 0x0022a400080011ff */
[----:B--2---:R-:W-:Y:S05]  /*ae40*/  @!P0 NANOSLEEP.SYNCS 0x989680 ;  /* 0x009896800000895d */ /* 0x004fea0003900000 */
[----:B------:R-:W2:Y:S02]  /*ae50*/  @!P0 SYNCS.PHASECHK.TRANS64 P0, [R2+URZ+0x18], R5 ;  /* 0x00001805020085a7 */ /* 0x000ea400080010ff */
[----:B--2---:R-:W-:Y:S05]  /*ae60*/  @!P0 BRA `(.L_x_126) ;  /* 0xfffffffc00f08947 */ /* 0x004fea000383ffff */
[----:B------:R-:W-:Y:S05]  /*ae70*/  BRA `(.L_x_21) ;  /* 0xffffff6800287947 */ /* 0x000fea000383ffff */
.L_x_28:
[----:B-1----:R-:W-:-:S07]  /*ae80*/  MOV R2, UR17 ;  /* 0x0000001100027c02 */ /* 0x002fce0008000f00 */
.L_x_127:
[----:B-1----:R1:W2:Y:S02]  /*ae90*/  SYNCS.PHASECHK.TRANS64.TRYWAIT P0, [R2+URZ+0x18], R5 ;  /* 0x00001805020075a7 */ /* 0x0022a400080011ff */
[----:B--2---:R-:W-:Y:S05]  /*aea0*/  @!P0 NANOSLEEP.SYNCS 0x989680 ;  /* 0x009896800000895d */ /* 0x004fea0003900000 */
[----:B------:R-:W2:Y:S02]  /*aeb0*/  @!P0 SYNCS.PHASECHK.TRANS64 P0, [R2+URZ+0x18], R5 ;  /* 0x00001805020085a7 */ /* 0x000ea400080010ff */
[----:B--2---:R-:W-:Y:S05]  /*aec0*/  @!P0 BRA `(.L_x_127) ;  /* 0xfffffffc00f08947 */ /* 0x004fea000383ffff */
[----:B------:R-:W-:Y:S05]  /*aed0*/  BRA `(.L_x_27) ;  /* 0xffffff6800d07947 */ /* 0x000fea000383ffff */
.L_x_32:
[----:B-1----:R1:W2:Y:S02]  /*aee0*/  SYNCS.PHASECHK.TRANS64.TRYWAIT P0, [R2+URZ+0x80], R3 ;  /* 0x00008003020075a7 */ /* 0x0022a400080011ff */
[----:B--2---:R-:W-:Y:S05]  /*aef0*/  @!P0 NANOSLEEP.SYNCS 0x989680 ;  /* 0x009896800000895d */ /* 0x004fea0003900000 */
[----:B------:R-:W2:Y:S02]  /*af00*/  @!P0 SYNCS.PHASECHK.TRANS64 P0, [R2+URZ+0x80], R3 ;  /* 0x00008003020085a7 */ /* 0x000ea400080010ff */
[----:B--2---:R-:W-:Y:S05]  /*af10*/  @!P0 BRA `(.L_x_32) ;  /* 0xfffffffc00f08947 */ /* 0x004fea000383ffff */
[----:B------:R-:W-:Y:S05]  /*af20*/  BRA `(.L_x_128) ;  /* 0xffffff6c00607947 */ /* 0x000fea000383ffff */
.L_x_36:
[----:B----4-:R-:W-:-:S07]  /*af30*/  MOV R0, UR5 ;  /* 0x0000000500007c02 */ /* 0x010fce0008000f00 */
.L_x_129:
[----:B-1----:R1:W2:Y:S02]  /*af40*/  SYNCS.PHASECHK.TRANS64.TRYWAIT P0, [R0+URZ], R3 ;  /* 0x00000003000075a7 */ /* 0x0022a400080011ff */
[----:B--2---:R-:W-:Y:S05]  /*af50*/  @!P0 NANOSLEEP.SYNCS 0x989680 ;  /* 0x009896800000895d */ /* 0x004fea0003900000 */
[----:B------:R-:W2:Y:S02]  /*af60*/  @!P0 SYNCS.PHASECHK.TRANS64 P0, [R0+URZ], R3 ;  /* 0x00000003000085a7 */ /* 0x000ea400080010ff */
[----:B--2---:R-:W-:Y:S05]  /*af70*/  @!P0 BRA `(.L_x_129) ;  /* 0xfffffffc00f08947 */ /* 0x004fea000383ffff */
[----:B------:R-:W-:Y:S05]  /*af80*/  BRA `(.L_x_130) ;  /* 0xffffff7000d07947 */ /* 0x000fea000383ffff */
.L_x_37:
[----:B----4-:R-:W-:-:S07]  /*af90*/  MOV R0, UR5 ;  /* 0x0000000500007c02 */ /* 0x010fce0008000f00 */
.L_x_131:
[----:B-1----:R1:W2:Y:S02]  /*afa0*/  SYNCS.PHASECHK.TRANS64.TRYWAIT P0, [R0+URZ], R3 ;  /* 0x00000003000075a7 */ /* 0x0022a400080011ff */
[----:B--2---:R-:W-:Y:S05]  /*afb0*/  @!P0 NANOSLEEP.SYNCS 0x989680 ;  /* 0x009896800000895d */ /* 0x004fea0003900000 */
[----:B------:R-:W2:Y:S02]  /*afc0*/  @!P0 SYNCS.PHASECHK.TRANS64 P0, [R0+URZ], R3 ;  /* 0x00000003000085a7 */ /* 0x000ea400080010ff */
[----:B--2---:R-:W-:Y:S05]  /*afd0*/  @!P0 BRA `(.L_x_131) ;  /* 0xfffffffc00f08947 */ /* 0x004fea000383ffff */
[----:B------:R-:W-:Y:S05]  /*afe0*/  BRA `(.L_x_132) ;  /* 0xffffff7000dc7947 */ /* 0x000fea000383ffff */
.L_x_40:
[----:B-1----:R1:W2:Y:S02]  /*aff0*/  SYNCS.PHASECHK.TRANS64.TRYWAIT P0, [R0+URZ+0xc0], R5 ;  /* 0x0000c005000075a7 */ /* 0x0022a400080011ff */
[----:B--2---:R-:W-:Y:S05]  /*b000*/  @!P0 NANOSLEEP.SYNCS 0x989680 ;  /* 0x009896800000895d */ /* 0x004fea0003900000 */
[----:B------:R-:W2:Y:S02]  /*b010*/  @!P0 SYNCS.PHASECHK.TRANS64 P0, [R0+URZ+0xc0], R5 ;  /* 0x0000c005000085a7 */ /* 0x000ea400080010ff */
[----:B--2---:R-:W-:Y:S05]  /*b020*/  @!P0 BRA `(.L_x_40) ;  /* 0xfffffffc00f08947 */ /* 0x004fea000383ffff */
[----:B------:R-:W-:Y:S05]  /*b030*/  BRA `(.L_x_133) ;  /* 0xffffff7400387947 */ /* 0x000fea000383ffff */
.L_x_41:
[----:B------:R-:W-:-:S07]  /*b040*/  MOV R0, UR5 ;  /* 0x0000000500007c02 */ /* 0x000fce0008000f00 */
.L_x_134:
[----:B-1----:R1:W2:Y:S02]  /*b050*/  SYNCS.PHASECHK.TRANS64.TRYWAIT P0, [R0+URZ+0x90], R5 ;  /* 0x00009005000075a7 */ /* 0x0022a400080011ff */
[----:B--2---:R-:W-:Y:S05]  /*b060*/  @!P0 NANOSLEEP.SYNCS 0x989680 ;  /* 0x009896800000895d */ /* 0x004fea0003900000 */
[----:B------:R-:W2:Y:S02]  /*b070*/  @!P0 SYNCS.PHASECHK.TRANS64 P0, [R0+URZ+0x90], R5 ;  /* 0x00009005000085a7 */ /* 0x000ea400080010ff */
[----:B--2---:R-:W-:Y:S05]  /*b080*/  @!P0 BRA `(.L_x_134) ;  /* 0xfffffffc00f08947 */ /* 0x004fea000383ffff */
[----:B------:R-:W-:Y:S05]  /*b090*/  BRA `(.L_x_135) ;  /* 0xffffff7400487947 */ /* 0x000fea000383ffff */
.L_x_42:
[----:B-1----:R1:W2:Y:S02]  /*b0a0*/  SYNCS.PHASECHK.TRANS64.TRYWAIT P1, [R0+URZ+0x80], R5 ;  /* 0x00008005000075a7 */ /* 0x0022a400080211ff */
[----:B--2---:R-:W-:Y:S05]  /*b0b0*/  @!P1 NANOSLEEP.SYNCS 0x989680 ;  /* 0x009896800000995d */ /* 0x004fea0003900000 */
[----:B------:R-:W2:Y:S02]  /*b0c0*/  @!P1 SYNCS.PHASECHK.TRANS64 P1, [R0+URZ+0x80], R5 ;  /* 0x00008005000095a7 */ /* 0x000ea400080210ff */
[----:B--2---:R-:W-:Y:S05]  /*b0d0*/  @!P1 BRA `(.L_x_42) ;  /* 0xfffffffc00f09947 */ /* 0x004fea000383ffff */
[----:B------:R-:W-:Y:S05]  /*b0e0*/  BRA `(.L_x_136) ;  /* 0xffffff7400787947 */ /* 0x000fea000383ffff */
.L_x_45:
[----:B------:R-:W-:-:S07]  /*b0f0*/  MOV R0, UR5 ;  /* 0x0000000500007c02 */ /* 0x000fce0008000f00 */
.L_x_137:
[----:B-1----:R1:W2:Y:S02]  /*b100*/  SYNCS.PHASECHK.TRANS64.TRYWAIT P0, [R0+URZ+0x90], R3 ;  /* 0x00009003000075a7 */ /* 0x0022a400080011ff */
[----:B--2---:R-:W-:Y:S05]  /*b110*/  @!P0 NANOSLEEP.SYNCS 0x989680 ;  /* 0x009896800000895d */ /* 0x004fea0003900000 */
[----:B------:R-:W2:Y:S02]  /*b120*/  @!P0 SYNCS.PHASECHK.TRANS64 P0, [R0+URZ+0x90], R3 ;  /* 0x00009003000085a7 */ /* 0x000ea400080010ff */
[----:B--2---:R-:W-:Y:S05]  /*b130*/  @!P0 BRA `(.L_x_137) ;  /* 0xfffffffc00f08947 */ /* 0x004fea000383ffff */
[----:B------:R-:W-:Y:S05]  /*b140*/  BRA `(.L_x_44) ;  /* 0xffffff7400cc7947 */ /* 0x000fea000383ffff */
.L_x_52:
[----:B-1----:R1:W2:Y:S02]  /*b150*/  SYNCS.PHASECHK.TRANS64.TRYWAIT P1, [R0+URZ+0x80], R5 ;  /* 0x00008005000075a7 */ /* 0x0022a400080211ff */
[----:B--2---:R-:W-:Y:S05]  /*b160*/  @!P1 NANOSLEEP.SYNCS 0x989680 ;  /* 0x009896800000995d */ /* 0x004fea0003900000 */
[----:B------:R-:W2:Y:S02]  /*b170*/  @!P1 SYNCS.PHASECHK.TRANS64 P1, [R0+URZ+0x80], R5 ;  /* 0x00008005000095a7 */ /* 0x000ea400080210ff */
[----:B--2---:R-:W-:Y:S05]  /*b180*/  @!P1 BRA `(.L_x_52) ;  /* 0xfffffffc00f09947 */ /* 0x004fea000383ffff */
[----:B------:R-:W-:Y:S05]  /*b190*/  BRA `(.L_x_138) ;  /* 0xffffff7c00247947 */ /* 0x000fea000383ffff */
.L_x_53:
[----:B------:R-:W-:-:S07]  /*b1a0*/  MOV R3, UR9 ;  /* 0x0000000900037c02 */ /* 0x000fce0008000f00 */
.L_x_139:
[----:B-1----:R1:W2:Y:S02]  /*b1b0*/  SYNCS.PHASECHK.TRANS64.TRYWAIT P0, [R3+URZ+0xb0], R0 ;  /* 0x0000b000030075a7 */ /* 0x0022a400080011ff */
[----:B--2---:R-:W-:Y:S05]  /*b1c0*/  @!P0 NANOSLEEP.SYNCS 0x989680 ;  /* 0x009896800000895d */ /* 0x004fea0003900000 */
[----:B------:R-:W2:Y:S02]  /*b1d0*/  @!P0 SYNCS.PHASECHK.TRANS64 P0, [R3+URZ+0xb0], R0 ;  /* 0x0000b000030085a7 */ /* 0x000ea400080010ff */
[----:B--2---:R-:W-:Y:S05]  /*b1e0*/  @!P0 BRA `(.L_x_139) ;  /* 0xfffffffc00f08947 */ /* 0x004fea000383ffff */
[----:B------:R-:W-:Y:S05]  /*b1f0*/  BRA `(.L_x_140) ;  /* 0xffffff7c00587947 */ /* 0x000fea000383ffff */
.L_x_56:
[----:B------:R-:W-:Y:S07]  /*b200*/  MOV R0, UR7 ;  /* 0x0000000700007c02 */ /* 0x000fee0008000f00 */
.L_x_141:
[----:B-1----:R1:W2:Y:S02]  /*b210*/  SYNCS.PHASECHK.TRANS64.TRYWAIT P0, [R0+URZ], R3 ;  /* 0x00000003000075a7 */ /* 0x0022a400080011ff */
[----:B--2---:R-:W-:Y:S05]  /*b220*/  @!P0 NANOSLEEP.SYNCS 0x989680 ;  /* 0x009896800000895d */ /* 0x004fea0003900000 */
[----:B------:R-:W2:Y:S02]  /*b230*/  @!P0 SYNCS.PHASECHK.TRANS64 P0, [R0+URZ], R3 ;  /* 0x00000003000085a7 */ /* 0x000ea400080010ff */
[----:B--2---:R-:W-:Y:S05]  /*b240*/  @!P0 BRA `(.L_x_141) ;  /* 0xfffffffc00f08947 */ /* 0x004fea000383ffff */
[----:B------:R-:W-:Y:S05]  /*b250*/  BRA `(.L_x_55) ;  /* 0xffffff7c00787947 */ /* 0x000fea000383ffff */
.L_x_59:
[----:B------:R-:W-:-:S07]  /*b260*/  MOV R0, UR5 ;  /* 0x0000000500007c02 */ /* 0x000fce0008000f00 */
.L_x_142:
[----:B--2---:R2:W3:Y:S02]  /*b270*/  SYNCS.PHASECHK.TRANS64.TRYWAIT P0, [R0+URZ], R3 ;  /* 0x00000003000075a7 */ /* 0x0044e400080011ff */
[----:B---3--:R-:W-:Y:S05]  /*b280*/  @!P0 NANOSLEEP.SYNCS 0x989680 ;  /* 0x009896800000895d */ /* 0x008fea0003900000 */
[----:B------:R-:W3:Y:S02]  /*b290*/  @!P0 SYNCS.PHASECHK.TRANS64 P0, [R0+URZ], R3 ;  /* 0x00000003000085a7 */ /* 0x000ee400080010ff */
[----:B---3--:R-:W-:Y:S05]  /*b2a0*/  @!P0 BRA `(.L_x_142) ;  /* 0xfffffffc00f08947 */ /* 0x008fea000383ffff */
[----:B------:R-:W-:Y:S05]  /*b2b0*/  BRA `(.L_x_143) ;  /* 0xffffff8000187947 */ /* 0x000fea000383ffff */
.L_x_60:
[----:B------:R-:W-:-:S07]  /*b2c0*/  MOV R0, UR7 ;  /* 0x0000000700007c02 */ /* 0x000fce0008000f00 */
.L_x_144:
[----:B--2---:R2:W3:Y:S02]  /*b2d0*/  SYNCS.PHASECHK.TRANS64.TRYWAIT P0, [R0+URZ], R3 ;  /* 0x00000003000075a7 */ /* 0x0044e400080011ff */
[----:B---3--:R-:W-:Y:S05]  /*b2e0*/  @!P0 NANOSLEEP.SYNCS 0x989680 ;  /* 0x009896800000895d */ /* 0x008fea0003900000 */
[----:B------:R-:W3:Y:S02]  /*b2f0*/  @!P0 SYNCS.PHASECHK.TRANS64 P0, [R0+URZ], R3 ;  /* 0x00000003000085a7 */ /* 0x000ee400080010ff */
[----:B---3--:R-:W-:Y:S05]  /*b300*/  @!P0 BRA `(.L_x_144) ;  /* 0xfffffffc00f08947 */ /* 0x008fea000383ffff */
[----:B------:R-:W-:Y:S05]  /*b310*/  BRA `(.L_x_145) ;  /* 0xffffff8000247947 */ /* 0x000fea000383ffff */
.L_x_65:
[----:B--2---:R2:W3:Y:S02]  /*b320*/  SYNCS.PHASECHK.TRANS64.TRYWAIT P0, [R0+URZ+0x80], R3 ;  /* 0x00008003000075a7 */ /* 0x0044e400080011ff */
[----:B---3--:R-:W-:Y:S05]  /*b330*/  @!P0 NANOSLEEP.SYNCS 0x989680 ;  /* 0x009896800000895d */ /* 0x008fea0003900000 */
[----:B------:R-:W3:Y:S02]  /*b340*/  @!P0 SYNCS.PHASECHK.TRANS64 P0, [R0+URZ+0x80], R3 ;  /* 0x00008003000085a7 */ /* 0x000ee400080010ff */
[----:B---3--:R-:W-:Y:S05]  /*b350*/  @!P0 BRA `(.L_x_65) ;  /* 0xfffffffc00f08947 */ /* 0x008fea000383ffff */
[----:B------:R-:W-:Y:S05]  /*b360*/  BRA `(.L_x_146) ;  /* 0xffffff8400307947 */ /* 0x000fea000383ffff */
.L_x_68:
[----:B------:R-:W-:Y:S07]  /*b370*/  MOV R0, UR7 ;  /* 0x0000000700007c02 */ /* 0x000fee0008000f00 */
.L_x_147:
[----:B--2---:R2:W3:Y:S02]  /*b380*/  SYNCS.PHASECHK.TRANS64.TRYWAIT P0, [R0+URZ+0x78], R3 ;  /* 0x00007803000075a7 */ /* 0x0044e400080011ff */
[----:B---3--:R-:W-:Y:S05]  /*b390*/  @!P0 NANOSLEEP.SYNCS 0x989680 ;  /* 0x009896800000895d */ /* 0x008fea0003900000 */
[----:B------:R-:W3:Y:S02]  /*b3a0*/  @!P0 SYNCS.PHASECHK.TRANS64 P0, [R0+URZ+0x78], R3 ;  /* 0x00007803000085a7 */ /* 0x000ee400080010ff */
[----:B---3--:R-:W-:Y:S05]  /*b3b0*/  @!P0 BRA `(.L_x_147) ;  /* 0xfffffffc00f08947 */ /* 0x008fea000383ffff */
[----:B------:R-:W-:Y:S05]  /*b3c0*/  BRA `(.L_x_67) ;  /* 0xffffff8800107947 */ /* 0x000fea000383ffff */
.L_x_71:
[----:B------:R-:W-:Y:S07]  /*b3d0*/  MOV R3, UR7 ;  /* 0x0000000700037c02 */ /* 0x000fee0008000f00 */
.L_x_148:
[----:B-1----:R1:W2:Y:S02]  /*b3e0*/  SYNCS.PHASECHK.TRANS64.TRYWAIT P0, [R3+URZ+0x50], R12 ;  /* 0x0000500c030075a7 */ /* 0x0022a400080011ff */
[----:B--2---:R-:W-:Y:S05]  /*b3f0*/  @!P0 NANOSLEEP.SYNCS 0x989680 ;  /* 0x009896800000895d */ /* 0x004fea0003900000 */
[----:B------:R-:W2:Y:S02]  /*b400*/  @!P0 SYNCS.PHASECHK.TRANS64 P0, [R3+URZ+0x50], R12 ;  /* 0x0000500c030085a7 */ /* 0x000ea400080010ff */
[----:B--2---:R-:W-:Y:S05]  /*b410*/  @!P0 BRA `(.L_x_148) ;  /* 0xfffffffc00f08947 */ /* 0x004fea000383ffff */
[----:B------:R-:W-:Y:S05]  /*b420*/  BRA `(.L_x_149) ;  /* 0xffffff8800887947 */ /* 0x000fea000383ffff */
.L_x_72:
[----:B-1----:R-:W-:Y:S07]  /*b430*/  MOV R3, UR7 ;  /* 0x0000000700037c02 */ /* 0x002fee0008000f00 */
.L_x_150:
[----:B-1----:R1:W2:Y:S02]  /*b440*/  SYNCS.PHASECHK.TRANS64.TRYWAIT P0, [R3+URZ+0x58], R12 ;  /* 0x0000580c030075a7 */ /* 0x0022a400080011ff */
[----:B--2---:R-:W-:Y:S05]  /*b450*/  @!P0 NANOSLEEP.SYNCS 0x989680 ;  /* 0x009896800000895d */ /* 0x004fea0003900000 */
[----:B------:R-:W2:Y:S02]  /*b460*/  @!P0 SYNCS.PHASECHK.TRANS64 P0, [R3+URZ+0x58], R12 ;  /* 0x0000580c030085a7 */ /* 0x000ea400080010ff */
[----:B--2---:R-:W-:Y:S05]  /*b470*/  @!P0 BRA `(.L_x_150) ;  /* 0xfffffffc00f08947 */ /* 0x004fea000383ffff */
[----:B------:R-:W-:Y:S05]  /*b480*/  BRA `(.L_x_151) ;  /* 0xffffff8800c47947 */ /* 0x000fea000383ffff */
.L_x_73:
[----:B-1----:R-:W-:Y:S07]  /*b490*/  MOV R3, UR7 ;  /* 0x0000000700037c02 */ /* 0x002fee0008000f00 */
.L_x_152:
[----:B-1----:R1:W2:Y:S02]  /*b4a0*/  SYNCS.PHASECHK.TRANS64.TRYWAIT P0, [R3+URZ+0x60], R12 ;  /* 0x0000600c030075a7 */ /* 0x0022a400080011ff */
[----:B--2---:R-:W-:Y:S05]  /*b4b0*/  @!P0 NANOSLEEP.SYNCS 0x989680 ;  /* 0x009896800000895d */ /* 0x004fea0003900000 */
[----:B------:R-:W2:Y:S02]  /*b4c0*/  @!P0 SYNCS.PHASECHK.TRANS64 P0, [R3+URZ+0x60], R12 ;  /* 0x0000600c030085a7 */ /* 0x000ea400080010ff */
[----:B--2---:R-:W-:Y:S05]  /*b4d0*/  @!P0 BRA `(.L_x_152) ;  /* 0xfffffffc00f08947 */ /* 0x004fea000383ffff */
[----:B------:R-:W-:Y:S05]  /*b4e0*/  BRA `(.L_x_153) ;  /* 0xffffff8c000c7947 */ /* 0x000fea000383ffff */
.L_x_74:
[----:B------:R-:W-:Y:S07]  /*b4f0*/  MOV R3, UR7 ;  /* 0x0000000700037c02 */ /* 0x000fee0008000f00 */
.L_x_154:
[----:B-1----:R1:W2:Y:S02]  /*b500*/  SYNCS.PHASECHK.TRANS64.TRYWAIT P0, [R3+URZ+0x68], R12 ;  /* 0x0000680c030075a7 */ /* 0x0022a400080011ff */
[----:B--2---:R-:W-:Y:S05]  /*b510*/  @!P0 NANOSLEEP.SYNCS 0x989680 ;  /* 0x009896800000895d */ /* 0x004fea0003900000 */
[----:B------:R-:W2:Y:S02]  /*b520*/  @!P0 SYNCS.PHASECHK.TRANS64 P0, [R3+URZ+0x68], R12 ;  /* 0x0000680c030085a7 */ /* 0x000ea400080010ff */
[----:B--2---:R-:W-:Y:S05]  /*b530*/  @!P0 BRA `(.L_x_154) ;  /* 0xfffffffc00f08947 */ /* 0x004fea000383ffff */
[----:B------:R-:W-:Y:S05]  /*b540*/  BRA `(.L_x_155) ;  /* 0xffffff8c00947947 */ /* 0x000fea000383ffff */
.L_x_76:
[----:B------:R-:W-:-:S07]  /*b550*/  MOV R0, UR7 ;  /* 0x0000000700007c02 */ /* 0x000fce0008000f00 */
.L_x_156:
[----:B-1----:R1:W3:Y:S02]  /*b560*/  SYNCS.PHASECHK.TRANS64.TRYWAIT P0, [R0+URZ+0x50], R3 ;  /* 0x00005003000075a7 */ /* 0x0022e400080011ff */
[----:B---3--:R-:W-:Y:S05]  /*b570*/  @!P0 NANOSLEEP.SYNCS 0x989680 ;  /* 0x009896800000895d */ /* 0x008fea0003900000 */
[----:B------:R-:W3:Y:S02]  /*b580*/  @!P0 SYNCS.PHASECHK.TRANS64 P0, [R0+URZ+0x50], R3 ;  /* 0x00005003000085a7 */ /* 0x000ee400080010ff */
[----:B---3--:R-:W-:Y:S05]  /*b590*/  @!P0 BRA `(.L_x_156) ;  /* 0xfffffffc00f08947 */ /* 0x008fea000383ffff */
[----:B------:R-:W-:Y:S05]  /*b5a0*/  BRA `(.L_x_157) ;  /* 0xffffff9000047947 */ /* 0x000fea000383ffff */
.L_x_77:
[----:B-1----:R-:W-:-:S07]  /*b5b0*/  MOV R0, UR7 ;  /* 0x0000000700007c02 */ /* 0x002fce0008000f00 */
.L_x_158:
[----:B-1----:R1:W3:Y:S02]  /*b5c0*/  SYNCS.PHASECHK.TRANS64.TRYWAIT P0, [R0+URZ+0x58], R3 ;  /* 0x00005803000075a7 */ /* 0x0022e400080011ff */
[----:B---3--:R-:W-:Y:S05]  /*b5d0*/  @!P0 NANOSLEEP.SYNCS 0x989680 ;  /* 0x009896800000895d */ /* 0x008fea0003900000 */
[----:B------:R-:W3:Y:S02]  /*b5e0*/  @!P0 SYNCS.PHASECHK.TRANS64 P0, [R0+URZ+0x58], R3 ;  /* 0x00005803000085a7 */ /* 0x000ee400080010ff */
[----:B---3--:R-:W-:Y:S05]  /*b5f0*/  @!P0 BRA `(.L_x_158) ;  /* 0xfffffffc00f08947 */ /* 0x008fea000383ffff */
[----:B------:R-:W-:Y:S05]  /*b600*/  BRA `(.L_x_159) ;  /* 0xffffff8c00f47947 */ /* 0x000fea000383ffff */
.L_x_78:
[----:B-1----:R-:W-:-:S07]  /*b610*/  MOV R0, UR7 ;  /* 0x0000000700007c02 */ /* 0x002fce0008000f00 */
.L_x_160:
[----:B-1----:R1:W3:Y:S02]  /*b620*/  SYNCS.PHASECHK.TRANS64.TRYWAIT P0, [R0+URZ+0x60], R3 ;  /* 0x00006003000075a7 */ /* 0x0022e400080011ff */
[----:B---3--:R-:W-:Y:S05]  /*b630*/  @!P0 NANOSLEEP.SYNCS 0x989680 ;  /* 0x009896800000895d */ /* 0x008fea0003900000 */
[----:B------:R-:W3:Y:S02]  /*b640*/  @!P0 SYNCS.PHASECHK.TRANS64 P0, [R0+URZ+0x60], R3 ;  /* 0x00006003000085a7 */ /* 0x000ee400080010ff */
[----:B---3--:R-:W-:Y:S05]  /*b650*/  @!P0 BRA `(.L_x_160) ;  /* 0xfffffffc00f08947 */ /* 0x008fea000383ffff */
[----:B------:R-:W-:Y:S05]  /*b660*/  BRA `(.L_x_161) ;  /* 0xffffff8c00e47947 */ /* 0x000fea000383ffff */
.L_x_80:
[----:B--2---:R2:W4:Y:S02]  /*b670*/  SYNCS.PHASECHK.TRANS64.TRYWAIT P0, [R0+URZ+0x80], R3 ;  /* 0x00008003000075a7 */ /* 0x00452400080011ff */
[----:B----4-:R-:W-:Y:S05]  /*b680*/  @!P0 NANOSLEEP.SYNCS 0x989680 ;  /* 0x009896800000895d */ /* 0x010fea0003900000 */
[----:B------:R-:W4:Y:S02]  /*b690*/  @!P0 SYNCS.PHASECHK.TRANS64 P0, [R0+URZ+0x80], R3 ;  /* 0x00008003000085a7 */ /* 0x000f2400080010ff */
[----:B----4-:R-:W-:Y:S05]  /*b6a0*/  @!P0 BRA `(.L_x_80) ;  /* 0xfffffffc00f08947 */ /* 0x010fea000383ffff */
[----:B------:R-:W-:Y:S05]  /*b6b0*/  BRA `(.L_x_162) ;  /* 0xffffff9000ac7947 */ /* 0x000fea000383ffff */
.L_x_91:
[----:B-1----:R1:W3:Y:S02]  /*b6c0*/  SYNCS.PHASECHK.TRANS64.TRYWAIT P1, [R3+URZ+0x30], R0 ;  /* 0x00003000030075a7 */ /* 0x0022e400080211ff */
[----:B---3--:R-:W-:Y:S05]  /*b6d0*/  @!P1 NANOSLEEP.SYNCS 0x989680 ;  /* 0x009896800000995d */ /* 0x008fea0003900000 */
[----:B------:R-:W3:Y:S02]  /*b6e0*/  @!P1 SYNCS.PHASECHK.TRANS64 P1, [R3+URZ+0x30], R0 ;  /* 0x00003000030095a7 */ /* 0x000ee400080210ff */
[----:B---3--:R-:W-:Y:S05]  /*b6f0*/  @!P1 BRA `(.L_x_91) ;  /* 0xfffffffc00f09947 */ /* 0x008fea000383ffff */
[----:B------:R-:W-:Y:S05]  /*b700*/  BRA `(.L_x_90) ;  /* 0xffffff9c00d07947 */ /* 0x000fea000383ffff */
.L_x_93:
[----:B-1----:R1:W4:Y:S02]  /*b710*/  SYNCS.PHASECHK.TRANS64.TRYWAIT P0, [R193+URZ+0xa0], R2 ;  /* 0x0000a002c10075a7 */ /* 0x00232400080011ff */
[----:B----4-:R-:W-:Y:S05]  /*b720*/  @!P0 NANOSLEEP.SYNCS 0x989680 ;  /* 0x009896800000895d */ /* 0x010fea0003900000 */
[----:B------:R-:W4:Y:S02]  /*b730*/  @!P0 SYNCS.PHASECHK.TRANS64 P0, [R193+URZ+0xa0], R2 ;  /* 0x0000a002c10085a7 */ /* 0x000f2400080010ff */
[----:B----4-:R-:W-:Y:S05]  /*b740*/  @!P0 BRA `(.L_x_93) ;  /* 0xfffffffc00f08947 */ /* 0x010fea000383ffff */
[----:B------:R-:W-:Y:S05]  /*b750*/  BRA `(.L_x_92) ;  /* 0xffffffa0002c7947 */ /* 0x000fea000383ffff */
.L_x_102:
[----:B--2---:R2:W3:Y:S02]  /*b760*/  SYNCS.PHASECHK.TRANS64.TRYWAIT P0, [R204+URZ+0x30], R3 ;  /* 0x00003003cc0075a7 */ /* 0x0044e400080011ff */
[----:B---3--:R-:W-:Y:S05]  /*b770*/  @!P0 NANOSLEEP.SYNCS 0x989680 ;  /* 0x009896800000895d */ /* 0x008fea0003900000 */
[----:B------:R-:W3:Y:S02]  /*b780*/  @!P0 SYNCS.PHASECHK.TRANS64 P0, [R204+URZ+0x30], R3 ;  /* 0x00003003cc0085a7 */ /* 0x000ee400080010ff */
[----:B---3--:R-:W-:Y:S05]  /*b790*/  @!P0 BRA `(.L_x_102) ;  /* 0xfffffffc00f08947 */ /* 0x008fea000383ffff */
[----:B------:R-:W-:Y:S05]  /*b7a0*/  BRA `(.L_x_101) ;  /* 0xffffffb400387947 */ /* 0x000fea000383ffff */
.L_x_111:
[----:B--2---:R2:W3:Y:S02]  /*b7b0*/  SYNCS.PHASECHK.TRANS64.TRYWAIT P0, [R0+URZ+0x30], R5 ;  /* 0x00003005000075a7 */ /* 0x0044e400080011ff */
[----:B---3--:R-:W-:Y:S05]  /*b7c0*/  @!P0 NANOSLEEP.SYNCS 0x989680 ;  /* 0x009896800000895d */ /* 0x008fea0003900000 */
[----:B------:R-:W3:Y:S02]  /*b7d0*/  @!P0 SYNCS.PHASECHK.TRANS64 P0, [R0+URZ+0x30], R5 ;  /* 0x00003005000085a7 */ /* 0x000ee400080010ff */
[----:B---3--:R-:W-:Y:S05]  /*b7e0*/  @!P0 BRA `(.L_x_111) ;  /* 0xfffffffc00f08947 */ /* 0x008fea000383ffff */
[----:B------:R-:W-:Y:S05]  /*b7f0*/  BRA `(.L_x_110) ;  /* 0xffffffc800907947 */ /* 0x000fea000383ffff */
.L_x_120:
[----:B--2---:R2:W3:Y:S02]  /*b800*/  SYNCS.PHASECHK.TRANS64.TRYWAIT P0, [R0+URZ+0x30], R3 ;  /* 0x00003003000075a7 */ /* 0x0044e400080011ff */
[----:B---3--:R-:W-:Y:S05]  /*b810*/  @!P0 NANOSLEEP.SYNCS 0x989680 ;  /* 0x009896800000895d */ /* 0x008fea0003900000 */
[----:B------:R-:W3:Y:S02]  /*b820*/  @!P0 SYNCS.PHASECHK.TRANS64 P0, [R0+URZ+0x30], R3 ;  /* 0x00003003000085a7 */ /* 0x000ee400080010ff */
[----:B---3--:R-:W-:Y:S05]  /*b830*/  @!P0 BRA `(.L_x_120) ;  /* 0xfffffffc00f08947 */ /* 0x008fea000383ffff */
[----:B------:R-:W-:Y:S05]  /*b840*/  BRA `(.L_x_119) ;  /* 0xffffffdc00f47947 */ /* 0x000fea000383ffff */
        .weak           $__internal_0_$__cuda_sm10x_tcgen05_guardrail_trap_col_being_dealloced_not_returned_by_alloc
        .type           $__internal_0_$__cuda_sm10x_tcgen05_guardrail_trap_col_being_dealloced_not_returned_by_alloc,@function
        .size           $__internal_0_$__cuda_sm10x_tcgen05_guardrail_trap_col_being_dealloced_not_returned_by_alloc,($__internal_1_$__cuda_sm10x_tcgen05_guardrail_trap_phase_invalid_during_alloc - $__internal_0_$__cuda_sm10x_tcgen05_guardrail_trap_col_being_dealloced_not_returned_by_alloc)
$__internal_0_$__cuda_sm10x_tcgen05_guardrail_trap_col_being_dealloced_not_returned_by_alloc:
[----:B------:R-:W-:Y:S05]  /*b850*/  BPT.TRAP 0x1 ;  /* 0x000000040000795c */ /* 0x000fea0000300000 */
[----:B------:R-:W-:-:S04]  /*b860*/  HFMA2 R3, -RZ, RZ, 0, 0 ;  /* 0x00000000ff037431 */ /* 0x000fc800000001ff */
[----:B------:R-:W-:Y:S05]  /*b870*/  RET.REL.NODEC R2 `(_ZN7cutlass13device_kernelINS_4gemm6kernel13GemmUniversalIN4cute5tupleIJiiiiEEENS1_10collective13CollectiveMmaINS1_35MainloopSm100TmaUmmaWarpSpecializedILi3ELi2ELi2ENS5_IJNS4_1CILi1EEESB_SB_EEEEENS5_IJNSA_ILi128EEENSA_ILi256EEENSA_ILi32EEEEEENS_12float_e5m2_tENS5_IJlSB_lEEESI_SJ_NS4_8TiledMMAINS4_8MMA_AtomIJNS4_10MMA_TraitsINS4_19SM100_MMA_F8F6F4_SSEJSI_SI_fSE_SF_NS4_17integral_constantINS4_4UMMA5MajorELSQ_0EEESR_NSO_INSP_7ScaleInELSS_0EEEST_EEEEEENS4_6LayoutISC_NS5_IJNSA_ILi0EEESX_SX_EEEEENS5_IJNS4_10UnderscoreES10_S10_EEEEENS4_13SM90_TMA_LOADENS4_14ComposedLayoutINS4_7SwizzleILi1ELi4ELi3EEENS4_18smem_ptr_flag_bitsILi8EEENSW_INS5_IJNSA_ILi8EEESG_EEENS5_IJSG_SB_EEEEEEEvNS4_8identityES13_S1D_vS1E_EENS_8epilogue10collective18CollectiveEpilogueINS1G_23Sm100TmaWarpSpecializedILi4ELi2ELi64ELb0ELb0EEEJSH_NS5_IJNSW_ISE_SB_EENSW_INSA_ILi64EEESB_EEEEESI_SJ_SI_SJ_NS1G_6fusion15FusionCallbacksIS1K_NS1P_17LinearCombinationISI_fSI_fLNS_15FloatRoundStyleE2EEESH_S1O_JEEENS4_5SM1004TMEM4LOAD26SM100_TMEM_LOAD_32dp32b64xES13_NS14_INS15_ILi2ELi4ELi3EEES18_NSW_INS5_IJS19_S1M_EEENS5_IJS1M_SB_EEEEEEENS4_39AutoVectorizingCopyWithAssumedAlignmentILi128EEENS4_14SM90_TMA_STOREES23_S25_S25_EEEvvEEEEvNT_6ParamsE) ;  /* 0xffffff4402e07950 */ /* 0x000fea0003c3ffff */
        .weak           $__internal_1_$__cuda_sm10x_tcgen05_guardrail_trap_phase_invalid_during_alloc
        .type           $__internal_1_$__cuda_sm10x_tcgen05_guardrail_trap_phase_invalid_during_alloc,@function
        .size           $__internal_1_$__cuda_sm10x_tcgen05_guardrail_trap_phase_invalid_during_alloc,($__internal_2_$__cuda_sm10x_tcgen05_guardrail_trap_unallocated_columns_being_dealloced - $__internal_1_$__cuda_sm10x_tcgen05_guardrail_trap_phase_invalid_during_alloc)
$__internal_1_$__cuda_sm10x_tcgen05_guardrail_trap_phase_invalid_during_alloc:
[----:B------:R-:W-:Y:S05]  /*b880*/  BPT.TRAP 0x1 ;  /* 0x000000040000795c */ /* 0x000fea0000300000 */
[----:B------:R-:W-:-:S04]  /*b890*/  MOV R3, 0x0 ;  /* 0x0000000000037802 */ /* 0x000fc80000000f00 */
[----:B------:R-:W-:Y:S05]  /*b8a0*/  RET.REL.NODEC R2 `(_ZN7cutlass13device_kernelINS_4gemm6kernel13GemmUniversalIN4cute5tupleIJiiiiEEENS1_10collective13CollectiveMmaINS1_35MainloopSm100TmaUmmaWarpSpecializedILi3ELi2ELi2ENS5_IJNS4_1CILi1EEESB_SB_EEEEENS5_IJNSA_ILi128EEENSA_ILi256EEENSA_ILi32EEEEEENS_12float_e5m2_tENS5_IJlSB_lEEESI_SJ_NS4_8TiledMMAINS4_8MMA_AtomIJNS4_10MMA_TraitsINS4_19SM100_MMA_F8F6F4_SSEJSI_SI_fSE_SF_NS4_17integral_constantINS4_4UMMA5MajorELSQ_0EEESR_NSO_INSP_7ScaleInELSS_0EEEST_EEEEEENS4_6LayoutISC_NS5_IJNSA_ILi0EEESX_SX_EEEEENS5_IJNS4_10UnderscoreES10_S10_EEEEENS4_13SM90_TMA_LOADENS4_14ComposedLayoutINS4_7SwizzleILi1ELi4ELi3EEENS4_18smem_ptr_flag_bitsILi8EEENSW_INS5_IJNSA_ILi8EEESG_EEENS5_IJSG_SB_EEEEEEEvNS4_8identityES13_S1D_vS1E_EENS_8epilogue10collective18CollectiveEpilogueINS1G_23Sm100TmaWarpSpecializedILi4ELi2ELi64ELb0ELb0EEEJSH_NS5_IJNSW_ISE_SB_EENSW_INSA_ILi64EEESB_EEEEESI_SJ_SI_SJ_NS1G_6fusion15FusionCallbacksIS1K_NS1P_17LinearCombinationISI_fSI_fLNS_15FloatRoundStyleE2EEESH_S1O_JEEENS4_5SM1004TMEM4LOAD26SM100_TMEM_LOAD_32dp32b64xES13_NS14_INS15_ILi2ELi4ELi3EEES18_NSW_INS5_IJS19_S1M_EEENS5_IJS1M_SB_EEEEEEENS4_39AutoVectorizingCopyWithAssumedAlignmentILi128EEENS4_14SM90_TMA_STOREES23_S25_S25_EEEvvEEEEvNT_6ParamsE) ;  /* 0xffffff4402d47950 */ /* 0x000fea0003c3ffff */
        .weak           $__internal_2_$__cuda_sm10x_tcgen05_guardrail_trap_unallocated_columns_being_dealloced
        .type           $__internal_2_$__cuda_sm10x_tcgen05_guardrail_trap_unallocated_columns_being_dealloced,@function
        .size           $__internal_2_$__cuda_sm10x_tcgen05_guardrail_trap_unallocated_columns_being_dealloced,(.L_x_164 - $__internal_2_$__cuda_sm10x_tcgen05_guardrail_trap_unallocated_columns_being_dealloced)
$__internal_2_$__cuda_sm10x_tcgen05_guardrail_trap_unallocated_columns_being_dealloced:
[----:B------:R-:W-:Y:S05]  /*b8b0*/  BPT.TRAP 0x1 ;  /* 0x000000040000795c */ /* 0x000fea0000300000 */
[----:B------:R-:W-:-:S04]  /*b8c0*/  HFMA2 R3, -RZ, RZ, 0, 0 ;  /* 0x00000000ff037431 */ /* 0x000fc800000001ff */
[----:B------:R-:W-:Y:S05]  /*b8d0*/  RET.REL.NODEC R2 `(_ZN7cutlass13device_kernelINS_4gemm6kernel13GemmUniversalIN4cute5tupleIJiiiiEEENS1_10collective13CollectiveMmaINS1_35MainloopSm100TmaUmmaWarpSpecializedILi3ELi2ELi2ENS5_IJNS4_1CILi1EEESB_SB_EEEEENS5_IJNSA_ILi128EEENSA_ILi256EEENSA_ILi32EEEEEENS_12float_e5m2_tENS5_IJlSB_lEEESI_SJ_NS4_8TiledMMAINS4_8MMA_AtomIJNS4_10MMA_TraitsINS4_19SM100_MMA_F8F6F4_SSEJSI_SI_fSE_SF_NS4_17integral_constantINS4_4UMMA5MajorELSQ_0EEESR_NSO_INSP_7ScaleInELSS_0EEEST_EEEEEENS4_6LayoutISC_NS5_IJNSA_ILi0EEESX_SX_EEEEENS5_IJNS4_10UnderscoreES10_S10_EEEEENS4_13SM90_TMA_LOADENS4_14ComposedLayoutINS4_7SwizzleILi1ELi4ELi3EEENS4_18smem_ptr_flag_bitsILi8EEENSW_INS5_IJNSA_ILi8EEESG_EEENS5_IJSG_SB_EEEEEEEvNS4_8identityES13_S1D_vS1E_EENS_8epilogue10collective18CollectiveEpilogueINS1G_23Sm100TmaWarpSpecializedILi4ELi2ELi64ELb0ELb0EEEJSH_NS5_IJNSW_ISE_SB_EENSW_INSA_ILi64EEESB_EEEEESI_SJ_SI_SJ_NS1G_6fusion15FusionCallbacksIS1K_NS1P_17LinearCombinationISI_fSI_fLNS_15FloatRoundStyleE2EEESH_S1O_JEEENS4_5SM1004TMEM4LOAD26SM100_TMEM_LOAD_32dp32b64xES13_NS14_INS15_ILi2ELi4ELi3EEES18_NSW_INS5_IJS19_S1M_EEENS5_IJS1M_SB_EEEEEEENS4_39AutoVectorizingCopyWithAssumedAlignmentILi128EEENS4_14SM90_TMA_STOREES23_S25_S25_EEEvvEEEEvNT_6ParamsE) ;  /* 0xffffff4402c87950 */ /* 0x000fea0003c3ffff */
.L_x_163:
[----:B------:R-:W-:-:S00]  /*b8e0*/  BRA `(.L_x_163) ;  /* 0xfffffffc00fc7947 */ /* 0x000fc0000383ffff */
[----:B------:R-:W-:-:S00]  /*b8f0*/  NOP ;  /* 0x0000000000007918 */ /* 0x000fc00000000000 */
        /* <DEDUP_REMOVED lines=8> */
.L_x_164:


//--------------------- .nv.global.init           --------------------------
	.section	.nv.global.init,"aw",@progbits
.nv.global.init:
	.type		$str$27,@object
	.size		$str$27,($str$28 - $str$27)
$str$27:
        /*0000*/ 	.byte	0x28, 0x61, 0x64, 0x64, 0x72, 0x65, 0x73, 0x73, 0x20, 0x26, 0x20, 0x6d, 0x61, 0x73, 0x6b, 0x29
        /*0010*/ 	.byte	0x20, 0x3d, 0x3d, 0x20, 0x30, 0x00
	.type		$str$28,@object
	.size		$str$28,($str$26 - $str$28)
$str$28:
        /*0016*/ 	.byte	0x2f, 0x74, 0x6d, 0x70, 0x2f, 0x63, 0x75, 0x74, 0x6c, 0x61, 0x73, 0x73, 0x5f, 0x73, 0x77, 0x65
        /*0026*/ 	.byte	0x65, 0x70, 0x5f, 0x73, 0x72, 0x63, 0x2f, 0x69, 0x6e, 0x63, 0x6c, 0x75, 0x64, 0x65, 0x2f, 0x63
        /*0036*/ 	.byte	0x75, 0x74, 0x65, 0x2f, 0x70, 0x6f, 0x69, 0x6e, 0x74, 0x65, 0x72, 0x5f, 0x66, 0x6c, 0x61, 0x67
        /*0046*/ 	.byte	0x67, 0x65, 0x64, 0x2e, 0x68, 0x70, 0x70, 0x00
	.type		$str$26,@object
	.size		$str$26,($str$25 - $str$26)
$str$26:
        /*004e*/ 	.byte	0x2f, 0x74, 0x6d, 0x70, 0x2f, 0x63, 0x75, 0x74, 0x6c, 0x61, 0x73, 0x73, 0x5f, 0x73, 0x77, 0x65
        /*005e*/ 	.byte	0x65, 0x70, 0x5f, 0x73, 0x72, 0x63, 0x2f, 0x69, 0x6e, 0x63, 0x6c, 0x75, 0x64, 0x65, 0x2f, 0x63
        /*006e*/ 	.byte	0x75, 0x74, 0x65, 0x2f, 0x61, 0x74, 0x6f, 0x6d, 0x2f, 0x63, 0x6f, 0x70, 0x79, 0x5f, 0x74, 0x72
        /*007e*/ 	.byte	0x61, 0x69, 0x74, 0x73, 0x5f, 0x73, 0x6d, 0x31, 0x30, 0x30, 0x2e, 0x68, 0x70, 0x70, 0x00
	.type		$str$25,@object
	.size		$str$25,(__unnamed_1 - $str$25)
$str$25:
        /*008d*/ 	.byte	0x28, 0x28, 0x75, 0x69, 0x6e, 0x74, 0x33, 0x32, 0x5f, 0x74, 0x28, 0x74, 0x68, 0x72, 0x65, 0x61
        /*009d*/ 	.byte	0x64, 0x49, 0x64, 0x78, 0x2e, 0x78, 0x29, 0x20, 0x2f, 0x20, 0x33, 0x32, 0x29, 0x20, 0x25, 0x20
        /*00ad*/ 	.byte	0x34, 0x29, 0x20, 0x3d, 0x3d, 0x20, 0x28, 0x28, 0x28, 0x74, 0x6d, 0x65, 0x6d, 0x5f, 0x61, 0x64
        /*00bd*/ 	.byte	0x64, 0x72, 0x20, 0x3e, 0x3e, 0x20, 0x31, 0x36, 0x29, 0x20, 0x2f, 0x20, 0x33, 0x32, 0x29, 0x20
        /*00cd*/ 	.byte	0x25, 0x20, 0x34, 0x29, 0x00
	.type		__unnamed_1,@object
	.size		__unnamed_1,(__unnamed_2 - __unnamed_1)
__unnamed_1:
        /*00d2*/ 	.byte	0x61, 0x75, 0x74, 0x6f, 0x20, 0x63, 0x75, 0x74, 0x65, 0x3a, 0x3a, 0x61, 0x73, 0x5f, 0x70, 0x6f
        /* <DEDUP_REMOVED lines=24> */
        /*0262*/ 	.byte	0x43, 0x3c, 0x38, 0x31, 0x39, 0x32, 0x3e, 0x3e, 0x3e, 0x3e, 0x5d, 0x00
	.type		__unnamed_2,@object
	.size		__unnamed_2,(__unnamed_3 - __unnamed_2)
__unnamed_2:
        /* <DEDUP_REMOVED lines=26> */
	.type		__unnamed_3,@object
	.size		__unnamed_3,(.L_3 - __unnamed_3)
__unnamed_3:
        /* <DEDUP_REMOVED lines=42> */
        /*06aa*/ 	.byte	0x3e, 0x3e, 0x3e, 0x3e, 0x5d, 0x00
.L_3:


//--------------------- .nv.shared._ZN7cutlass13device_kernelINS_4gemm6kernel13GemmUniversalIN4cute5tupleIJiiiiEEENS1_10collective13CollectiveMmaINS1_35MainloopSm100TmaUmmaWarpSpecializedILi3ELi2ELi2ENS5_IJNS4_1CILi1EEESB_SB_EEEEENS5_IJNSA_ILi128EEENSA_ILi256EEENSA_ILi32EEEEEENS_12float_e5m2_tENS5_IJlSB_lEEESI_SJ_NS4_8TiledMMAINS4_8MMA_AtomIJNS4_10MMA_TraitsINS4_19SM100_MMA_F8F6F4_SSEJSI_SI_fSE_SF_NS4_17integral_constantINS4_4UMMA5MajorELSQ_0EEESR_NSO_INSP_7ScaleInELSS_0EEEST_EEEEEENS4_6LayoutISC_NS5_IJNSA_ILi0EEESX_SX_EEEEENS5_IJNS4_10UnderscoreES10_S10_EEEEENS4_13SM90_TMA_LOADENS4_14ComposedLayoutINS4_7SwizzleILi1ELi4ELi3EEENS4_18smem_ptr_flag_bitsILi8EEENSW_INS5_IJNSA_ILi8EEESG_EEENS5_IJSG_SB_EEEEEEEvNS4_8identityES13_S1D_vS1E_EENS_8epilogue10collective18CollectiveEpilogueINS1G_23Sm100TmaWarpSpecializedILi4ELi2ELi64ELb0ELb0EEEJSH_NS5_IJNSW_ISE_SB_EENSW_INSA_ILi64EEESB_EEEEESI_SJ_SI_SJ_NS1G_6fusion15FusionCallbacksIS1K_NS1P_17LinearCombinationISI_fSI_fLNS_15FloatRoundStyleE2EEESH_S1O_JEEENS4_5SM1004TMEM4LOAD26SM100_TMEM_LOAD_32dp32b64xES13_NS14_INS15_ILi2ELi4ELi3EEES18_NSW_INS5_IJS19_S1M_EEENS5_IJS1M_SB_EEEEEEENS4_39AutoVectorizingCopyWithAssumedAlignmentILi128EEENS4_14SM90_TMA_STOREES23_S25_S25_EEEvvEEEEvNT_6ParamsE --------------------------
	.section	.nv.shared._ZN7cutlass13device_kernelINS_4gemm6kernel13GemmUniversalIN4cute5tupleIJiiiiEEENS1_10collective13CollectiveMmaINS1_35MainloopSm100TmaUmmaWarpSpecializedILi3ELi2ELi2ENS5_IJNS4_1CILi1EEESB_SB_EEEEENS5_IJNSA_ILi128EEENSA_ILi256EEENSA_ILi32EEEEEENS_12float_e5m2_tENS5_IJlSB_lEEESI_SJ_NS4_8TiledMMAINS4_8MMA_AtomIJNS4_10MMA_TraitsINS4_19SM100_MMA_F8F6F4_SSEJSI_SI_fSE_SF_NS4_17integral_constantINS4_4UMMA5MajorELSQ_0EEESR_NSO_INSP_7ScaleInELSS_0EEEST_EEEEEENS4_6LayoutISC_NS5_IJNSA_ILi0EEESX_SX_EEEEENS5_IJNS4_10UnderscoreES10_S10_EEEEENS4_13SM90_TMA_LOADENS4_14ComposedLayoutINS4_7SwizzleILi1ELi4ELi3EEENS4_18smem_ptr_flag_bitsILi8EEENSW_INS5_IJNSA_ILi8EEESG_EEENS5_IJSG_SB_EEEEEEEvNS4_8identityES13_S1D_vS1E_EENS_8epilogue10collective18CollectiveEpilogueINS1G_23Sm100TmaWarpSpecializedILi4ELi2ELi64ELb0ELb0EEEJSH_NS5_IJNSW_ISE_SB_EENSW_INSA_ILi64EEESB_EEEEESI_SJ_SI_SJ_NS1G_6fusion15FusionCallbacksIS1K_NS1P_17LinearCombinationISI_fSI_fLNS_15FloatRoundStyleE2EEESH_S1O_JEEENS4_5SM1004TMEM4LOAD26SM100_TMEM_LOAD_32dp32b64xES13_NS14_INS15_ILi2ELi4ELi3EEES18_NSW_INS5_IJS19_S1M_EEENS5_IJS1M_SB_EEEEEEENS4_39AutoVectorizingCopyWithAssumedAlignmentILi128EEENS4_14SM90_TMA_STOREES23_S25_S25_EEEvvEEEEvNT_6ParamsE,"aw",@nobits
	.sectionflags	@""
	.align	16
	.zero		1024


//--------------------- .nv.shared.reserved.0     --------------------------
	.section	.nv.shared.reserved.0,"aw",@nobits
	.weak		__nv_reservedSMEM_offset_0_alias
	.size		__nv_reservedSMEM_offset_0_alias, 0, 64
	.other		__nv_reservedSMEM_offset_0_alias,@"STO_CUDA_RESERVED_SHARED STV_DEFAULT"
__nv_reservedSMEM_offset_0_alias:
	.zero		0
.nv.shared.reserved.0:
	.zero		64
	.weak		__nv_reservedSMEM_tcgen05_partition
	.type		__nv_reservedSMEM_tcgen05_partition,@object
	.size		__nv_reservedSMEM_tcgen05_partition,(.L_0 - __nv_reservedSMEM_tcgen05_partition)
__nv_reservedSMEM_tcgen05_partition:
	.zero		32
.L_0:


//--------------------- .nv.global                --------------------------
	.section	.nv.global,"aw",@nobits
.nv.global:
	.type		_ZN40_INTERNAL_7fdd99f5_4_k_cu_8c1f205e_184404cute1_E,@object
	.size		_ZN40_INTERNAL_7fdd99f5_4_k_cu_8c1f205e_184404cute1_E,(_ZN40_INTERNAL_7fdd99f5_4_k_cu_8c1f205e_184404cuda3std3__45__cpo6cbeginE - _ZN40_INTERNAL_7fdd99f5_4_k_cu_8c1f205e_184404cute1_E)
_ZN40_INTERNAL_7fdd99f5_4_k_cu_8c1f205e_184404cute1_E:
	.zero		1
	.type		_ZN40_INTERNAL_7fdd99f5_4_k_cu_8c1f205e_184404cuda3std3__45__cpo6cbeginE,@object
	.size		_ZN40_INTERNAL_7fdd99f5_4_k_cu_8c1f205e_184404cuda3std3__45__cpo6cbeginE,(_ZN40_INTERNAL_7fdd99f5_4_k_cu_8c1f205e_184404cuda3std3__48in_placeE - _ZN40_INTERNAL_7fdd99f5_4_k_cu_8c1f205e_184404cuda3std3__45__cpo6cbeginE)
_ZN40_INTERNAL_7fdd99f5_4_k_cu_8c1f205e_184404cuda3std3__45__cpo6cbeginE:
	.zero		1
	.type		_ZN40_INTERNAL_7fdd99f5_4_k_cu_8c1f205e_184404cuda3std3__48in_placeE,@object
	.size		_ZN40_INTERNAL_7fdd99f5_4_k_cu_8c1f205e_184404cuda3std3__48in_placeE,(_ZN40_INTERNAL_7fdd99f5_4_k_cu_8c1f205e_184404cuda3std6ranges3__45__cpo9iter_moveE - _ZN40_INTERNAL_7fdd99f5_4_k_cu_8c1f205e_184404cuda3std3__48in_placeE)
_ZN40_INTERNAL_7fdd99f5_4_k_cu_8c1f205e_184404cuda3std3__48in_placeE:
	.zero		1
	.type		_ZN40_INTERNAL_7fdd99f5_4_k_cu_8c1f205e_184404cuda3std6ranges3__45__cpo9iter_moveE,@object
	.size		_ZN40_INTERNAL_7fdd99f5_4_k_cu_8c1f205e_184404cuda3std6ranges3__45__cpo9iter_moveE,(_ZN40_INTERNAL_7fdd99f5_4_k_cu_8c1f205e_184404cuda3std3__45__cpo5beginE - _ZN40_INTERNAL_7fdd99f5_4_k_cu_8c1f205e_184404cuda3std6ranges3__45__cpo9iter_moveE)
_ZN40_INTERNAL_7fdd99f5_4_k_cu_8c1f205e_184404cuda3std6ranges3__45__cpo9iter_moveE:
	.zero		1
	.type		_ZN40_INTERNAL_7fdd99f5_4_k_cu_8c1f205e_184404cuda3std3__45__cpo5beginE,@object
	.size		_ZN40_INTERNAL_7fdd99f5_4_k_cu_8c1f205e_184404cuda3std3__45__cpo5beginE,(_ZN40_INTERNAL_7fdd99f5_4_k_cu_8c1f205e_184404cuda3std3__442_GLOBAL__N__7fdd99f5_4_k_cu_8c1f205e_184406ignoreE - _ZN40_INTERNAL_7fdd99f5_4_k_cu_8c1f205e_184404cuda3std3__45__cpo5beginE)
_ZN40_INTERNAL_7fdd99f5_4_k_cu_8c1f205e_184404cuda3std3__45__cpo5beginE:
	.zero		1
	.type		_ZN40_INTERNAL_7fdd99f5_4_k_cu_8c1f205e_184404cuda3std3__442_GLOBAL__N__7fdd99f5_4_k_cu_8c1f205e_184406ignoreE,@object
	.size		_ZN40_INTERNAL_7fdd99f5_4_k_cu_8c1f205e_184404cuda3std3__442_GLOBAL__N__7fdd99f5_4_k_cu_8c1f205e_184406ignoreE,(_ZN40_INTERNAL_7fdd99f5_4_k_cu_8c1f205e_184404cute7productE - _ZN40_INTERNAL_7fdd99f5_4_k_cu_8c1f205e_184404cuda3std3__442_GLOBAL__N__7fdd99f5_4_k_cu_8c1f205e_184406ignoreE)
_ZN40_INTERNAL_7fdd99f5_4_k_cu_8c1f205e_184404cuda3std3__442_GLOBAL__N__7fdd99f5_4_k_cu_8c1f205e_184406ignoreE:
	.zero		1
	.type		_ZN40_INTERNAL_7fdd99f5_4_k_cu_8c1f205e_184404cute7productE,@object
	.size		_ZN40_INTERNAL_7fdd99f5_4_k_cu_8c1f205e_184404cute7productE,(_ZN40_INTERNAL_7fdd99f5_4_k_cu_8c1f205e_184404cuda3std3__45__cpo3endE - _ZN40_INTERNAL_7fdd99f5_4_k_cu_8c1f205e_184404cute7productE)
_ZN40_INTERNAL_7fdd99f5_4_k_cu_8c1f205e_184404cute7productE:
	.zero		1
	.type		_ZN40_INTERNAL_7fdd99f5_4_k_cu_8c1f205e_184404cuda3std3__45__cpo3endE,@object
	.size		_ZN40_INTERNAL_7fdd99f5_4_k_cu_8c1f205e_184404cuda3std3__45__cpo3endE,(_ZN40_INTERNAL_7fdd99f5_4_k_cu_8c1f205e_184404cuda3std3__419piecewise_constructE - _ZN40_INTERNAL_7fdd99f5_4_k_cu_8c1f205e_184404cuda3std3__45__cpo3endE)
_ZN40_INTERNAL_7fdd99f5_4_k_cu_8c1f205e_184404cuda3std3__45__cpo3endE:
	.zero		1
	.type		_ZN40_INTERNAL_7fdd99f5_4_k_cu_8c1f205e_184404cuda3std3__419piecewise_constructE,@object
	.size		_ZN40_INTERNAL_7fdd99f5_4_k_cu_8c1f205e_184404cuda3std3__419piecewise_constructE,(_ZN40_INTERNAL_7fdd99f5_4_k_cu_8c1f205e_184404cuda3std3__45__cpo4cendE - _ZN40_INTERNAL_7fdd99f5_4_k_cu_8c1f205e_184404cuda3std3__419piecewise_constructE)
_ZN40_INTERNAL_7fdd99f5_4_k_cu_8c1f205e_184404cuda3std3__419piecewise_constructE:
	.zero		1
	.type		_ZN40_INTERNAL_7fdd99f5_4_k_cu_8c1f205e_184404cuda3std3__45__cpo4cendE,@object
	.size		_ZN40_INTERNAL_7fdd99f5_4_k_cu_8c1f205e_184404cuda3std3__45__cpo4cendE,(_ZN40_INTERNAL_7fdd99f5_4_k_cu_8c1f205e_184404cuda3std6ranges3__45__cpo4swapE - _ZN40_INTERNAL_7fdd99f5_4_k_cu_8c1f205e_184404cuda3std3__45__cpo4cendE)
_ZN40_INTERNAL_7fdd99f5_4_k_cu_8c1f205e_184404cuda3std3__45__cpo4cendE:
	.zero		1
	.type		_ZN40_INTERNAL_7fdd99f5_4_k_cu_8c1f205e_184404cuda3std6ranges3__45__cpo4swapE,@object
	.size		_ZN40_INTERNAL_7fdd99f5_4_k_cu_8c1f205e_184404cuda3std6ranges3__45__cpo4swapE,(.L_11 - _ZN40_INTERNAL_7fdd99f5_4_k_cu_8c1f205e_184404cuda3std6ranges3__45__cpo4swapE)
_ZN40_INTERNAL_7fdd99f5_4_k_cu_8c1f205e_184404cuda3std6ranges3__45__cpo4swapE:
	.zero		1
.L_11:


//--------------------- .nv.constant0._ZN7cutlass13device_kernelINS_4gemm6kernel13GemmUniversalIN4cute5tupleIJiiiiEEENS1_10collective13CollectiveMmaINS1_35MainloopSm100TmaUmmaWarpSpecializedILi3ELi2ELi2ENS5_IJNS4_1CILi1EEESB_SB_EEEEENS5_IJNSA_ILi128EEENSA_ILi256EEENSA_ILi32EEEEEENS_12float_e5m2_tENS5_IJlSB_lEEESI_SJ_NS4_8TiledMMAINS4_8MMA_AtomIJNS4_10MMA_TraitsINS4_19SM100_MMA_F8F6F4_SSEJSI_SI_fSE_SF_NS4_17integral_constantINS4_4UMMA5MajorELSQ_0EEESR_NSO_INSP_7ScaleInELSS_0EEEST_EEEEEENS4_6LayoutISC_NS5_IJNSA_ILi0EEESX_SX_EEEEENS5_IJNS4_10UnderscoreES10_S10_EEEEENS4_13SM90_TMA_LOADENS4_14ComposedLayoutINS4_7SwizzleILi1ELi4ELi3EEENS4_18smem_ptr_flag_bitsILi8EEENSW_INS5_IJNSA_ILi8EEESG_EEENS5_IJSG_SB_EEEEEEEvNS4_8identityES13_S1D_vS1E_EENS_8epilogue10collective18CollectiveEpilogueINS1G_23Sm100TmaWarpSpecializedILi4ELi2ELi64ELb0ELb0EEEJSH_NS5_IJNSW_ISE_SB_EENSW_INSA_ILi64EEESB_EEEEESI_SJ_SI_SJ_NS1G_6fusion15FusionCallbacksIS1K_NS1P_17LinearCombinationISI_fSI_fLNS_15FloatRoundStyleE2EEESH_S1O_JEEENS4_5SM1004TMEM4LOAD26SM100_TMEM_LOAD_32dp32b64xES13_NS14_INS15_ILi2ELi4ELi3EEES18_NSW_INS5_IJS19_S1M_EEENS5_IJS1M_SB_EEEEEEENS4_39AutoVectorizingCopyWithAssumedAlignmentILi128EEENS4_14SM90_TMA_STOREES23_S25_S25_EEEvvEEEEvNT_6ParamsE --------------------------
	.section	.nv.constant0._ZN7cutlass13device_kernelINS_4gemm6kernel13GemmUniversalIN4cute5tupleIJiiiiEEENS1_10collective13CollectiveMmaINS1_35MainloopSm100TmaUmmaWarpSpecializedILi3ELi2ELi2ENS5_IJNS4_1CILi1EEESB_SB_EEEEENS5_IJNSA_ILi128EEENSA_ILi256EEENSA_ILi32EEEEEENS_12float_e5m2_tENS5_IJlSB_lEEESI_SJ_NS4_8TiledMMAINS4_8MMA_AtomIJNS4_10MMA_TraitsINS4_19SM100_MMA_F8F6F4_SSEJSI_SI_fSE_SF_NS4_17integral_constantINS4_4UMMA5MajorELSQ_0EEESR_NSO_INSP_7ScaleInELSS_0EEEST_EEEEEENS4_6LayoutISC_NS5_IJNSA_ILi0EEESX_SX_EEEEENS5_IJNS4_10UnderscoreES10_S10_EEEEENS4_13SM90_TMA_LOADENS4_14ComposedLayoutINS4_7SwizzleILi1ELi4ELi3EEENS4_18smem_ptr_flag_bitsILi8EEENSW_INS5_IJNSA_ILi8EEESG_EEENS5_IJSG_SB_EEEEEEEvNS4_8identityES13_S1D_vS1E_EENS_8epilogue10collective18CollectiveEpilogueINS1G_23Sm100TmaWarpSpecializedILi4ELi2ELi64ELb0ELb0EEEJSH_NS5_IJNSW_ISE_SB_EENSW_INSA_ILi64EEESB_EEEEESI_SJ_SI_SJ_NS1G_6fusion15FusionCallbacksIS1K_NS1P_17LinearCombinationISI_fSI_fLNS_15FloatRoundStyleE2EEESH_S1O_JEEENS4_5SM1004TMEM4LOAD26SM100_TMEM_LOAD_32dp32b64xES13_NS14_INS15_ILi2ELi4ELi3EEES18_NSW_INS5_IJS19_S1M_EEENS5_IJS1M_SB_EEEEEEENS4_39AutoVectorizingCopyWithAssumedAlignmentILi128EEENS4_14SM90_TMA_STOREES23_S25_S25_EEEvvEEEEvNT_6ParamsE,"a",@progbits
	.sectionflags	@""
	.align	4
.nv.constant0._ZN7cutlass13device_kernelINS_4gemm6kernel13GemmUniversalIN4cute5tupleIJiiiiEEENS1_10collective13CollectiveMmaINS1_35MainloopSm100TmaUmmaWarpSpecializedILi3ELi2ELi2ENS5_IJNS4_1CILi1EEESB_SB_EEEEENS5_IJNSA_ILi128EEENSA_ILi256EEENSA_ILi32EEEEEENS_12float_e5m2_tENS5_IJlSB_lEEESI_SJ_NS4_8TiledMMAINS4_8MMA_AtomIJNS4_10MMA_TraitsINS4_19SM100_MMA_F8F6F4_SSEJSI_SI_fSE_SF_NS4_17integral_constantINS4_4UMMA5MajorELSQ_0EEESR_NSO_INSP_7ScaleInELSS_0EEEST_EEEEEENS4_6LayoutISC_NS5_IJNSA_ILi0EEESX_SX_EEEEENS5_IJNS4_10UnderscoreES10_S10_EEEEENS4_13SM90_TMA_LOADENS4_14ComposedLayoutINS4_7SwizzleILi1ELi4ELi3EEENS4_18smem_ptr_flag_bitsILi8EEENSW_INS5_IJNSA_ILi8EEESG_EEENS5_IJSG_SB_EEEEEEEvNS4_8identityES13_S1D_vS1E_EENS_8epilogue10collective18CollectiveEpilogueINS1G_23Sm100TmaWarpSpecializedILi4ELi2ELi64ELb0ELb0EEEJSH_NS5_IJNSW_ISE_SB_EENSW_INSA_ILi64EEESB_EEEEESI_SJ_SI_SJ_NS1G_6fusion15FusionCallbacksIS1K_NS1P_17LinearCombinationISI_fSI_fLNS_15FloatRoundStyleE2EEESH_S1O_JEEENS4_5SM1004TMEM4LOAD26SM100_TMEM_LOAD_32dp32b64xES13_NS14_INS15_ILi2ELi4ELi3EEES18_NSW_INS5_IJS19_S1M_EEENS5_IJS1M_SB_EEEEEEENS4_39AutoVectorizingCopyWithAssumedAlignmentILi128EEENS4_14SM90_TMA_STOREES23_S25_S25_EEEvvEEEEvNT_6ParamsE:
	.zero		2944


//--------------------- SYMBOLS --------------------------

	.type		.nv.reservedSmem.offset0,@object
	.size		.nv.reservedSmem.offset0,0x4
	.type		.nv.reservedSmem.cap,@object
	.size		.nv.reservedSmem.cap,0x4
	.type		__assertfail,@function
